//
// Generated by NVIDIA NVVM Compiler
//
// Compiler Build ID: CL-36424714
// Cuda compilation tools, release 13.0, V13.0.88
// Based on NVVM 20.0.0
//

.version 9.0
.target sm_100
.address_size 64

	// .globl	_Z10mean_shiftPdS_S_S_
// _ZZ10mean_shiftPdS_S_S_E9converged has been demoted

.visible .entry _Z10mean_shiftPdS_S_S_(
	.param .u64 .ptr .align 1 _Z10mean_shiftPdS_S_S__param_0,
	.param .u64 .ptr .align 1 _Z10mean_shiftPdS_S_S__param_1,
	.param .u64 .ptr .align 1 _Z10mean_shiftPdS_S_S__param_2,
	.param .u64 .ptr .align 1 _Z10mean_shiftPdS_S_S__param_3
)
{
	.reg .pred 	%p<11>;
	.reg .b32 	%r<45>;
	.reg .b32 	%f<3>;
	.reg .b64 	%rd<36>;
	.reg .b64 	%fd<102>;
	// demoted variable
	.shared .align 4 .u32 _ZZ10mean_shiftPdS_S_S_E9converged;
	ld.param.u64 	%rd6, [_Z10mean_shiftPdS_S_S__param_0];
	ld.param.u64 	%rd7, [_Z10mean_shiftPdS_S_S__param_1];
	ld.param.u64 	%rd8, [_Z10mean_shiftPdS_S_S__param_2];
	ld.param.u64 	%rd9, [_Z10mean_shiftPdS_S_S__param_3];
	cvta.to.global.u64 	%rd10, %rd7;
	cvta.to.global.u64 	%rd11, %rd9;
	cvta.to.global.u64 	%rd12, %rd6;
	cvta.to.global.u64 	%rd1, %rd8;
	mov.u32 	%r12, %ctaid.x;
	shl.b32 	%r13, %r12, 1;
	mov.u32 	%r1, %tid.x;
	shl.b32 	%r14, %r1, 1;
	mad.lo.s32 	%r15, %r12, 1200, %r14;
	mul.lo.s32 	%r16, %r12, 600;
	add.s32 	%r17, %r16, %r1;
	mul.wide.u32 	%rd13, %r17, 8;
	add.s64 	%rd2, %rd1, %rd13;
	mul.wide.s32 	%rd14, %r13, 8;
	add.s64 	%rd3, %rd10, %rd14;
	mul.wide.u32 	%rd15, %r14, 8;
	add.s64 	%rd4, %rd12, %rd15;
	mul.wide.s32 	%rd16, %r15, 8;
	add.s64 	%rd5, %rd11, %rd16;
	or.b32  	%r2, %r16, 3;
$L__BB0_1:
	ld.global.f64 	%fd13, [%rd3];
	ld.global.f64 	%fd14, [%rd4];
	sub.f64 	%fd15, %fd13, %fd14;
	ld.global.f64 	%fd16, [%rd3+8];
	ld.global.f64 	%fd17, [%rd4+8];
	sub.f64 	%fd18, %fd16, %fd17;
	mul.f64 	%fd19, %fd18, %fd18;
	fma.rn.f64 	%fd1, %fd15, %fd15, %fd19;
	setp.leu.f64 	%p1, %fd1, 0d3FF0000000000000;
	@%p1 bra 	$L__BB0_3;
	mov.b64 	%rd17, 0;
	st.global.u64 	[%rd2], %rd17;
	st.global.u64 	[%rd5], %rd17;
	st.global.u64 	[%rd5+8], %rd17;
	bra.uni 	$L__BB0_7;
$L__BB0_3:
	mul.f64 	%fd2, %fd1, 0dBFE0000000000000;
	fma.rn.f64 	%fd20, %fd2, 0d3FF71547652B82FE, 0d4338000000000000;
	{
	.reg .b32 %temp; 
	mov.b64 	{%r3, %temp}, %fd20;
	}
	mov.f64 	%fd21, 0dC338000000000000;
	add.rn.f64 	%fd22, %fd20, %fd21;
	fma.rn.f64 	%fd23, %fd22, 0dBFE62E42FEFA39EF, %fd2;
	fma.rn.f64 	%fd24, %fd22, 0dBC7ABC9E3B39803F, %fd23;
	fma.rn.f64 	%fd25, %fd24, 0d3E5ADE1569CE2BDF, 0d3E928AF3FCA213EA;
	fma.rn.f64 	%fd26, %fd25, %fd24, 0d3EC71DEE62401315;
	fma.rn.f64 	%fd27, %fd26, %fd24, 0d3EFA01997C89EB71;
	fma.rn.f64 	%fd28, %fd27, %fd24, 0d3F2A01A014761F65;
	fma.rn.f64 	%fd29, %fd28, %fd24, 0d3F56C16C1852B7AF;
	fma.rn.f64 	%fd30, %fd29, %fd24, 0d3F81111111122322;
	fma.rn.f64 	%fd31, %fd30, %fd24, 0d3FA55555555502A1;
	fma.rn.f64 	%fd32, %fd31, %fd24, 0d3FC5555555555511;
	fma.rn.f64 	%fd33, %fd32, %fd24, 0d3FE000000000000B;
	fma.rn.f64 	%fd34, %fd33, %fd24, 0d3FF0000000000000;
	fma.rn.f64 	%fd35, %fd34, %fd24, 0d3FF0000000000000;
	{
	.reg .b32 %temp; 
	mov.b64 	{%r4, %temp}, %fd35;
	}
	{
	.reg .b32 %temp; 
	mov.b64 	{%temp, %r5}, %fd35;
	}
	shl.b32 	%r18, %r3, 20;
	add.s32 	%r19, %r18, %r5;
	mov.b64 	%fd98, {%r4, %r19};
	{
	.reg .b32 %temp; 
	mov.b64 	{%temp, %r20}, %fd2;
	}
	mov.b32 	%f2, %r20;
	abs.f32 	%f1, %f2;
	setp.lt.f32 	%p2, %f1, 0f4086232B;
	@%p2 bra 	$L__BB0_6;
	setp.lt.f64 	%p3, %fd2, 0d0000000000000000;
	add.f64 	%fd36, %fd2, 0d7FF0000000000000;
	selp.f64 	%fd98, 0d0000000000000000, %fd36, %p3;
	setp.geu.f32 	%p4, %f1, 0f40874800;
	@%p4 bra 	$L__BB0_6;
	shr.u32 	%r21, %r3, 31;
	add.s32 	%r22, %r3, %r21;
	shr.s32 	%r23, %r22, 1;
	shl.b32 	%r24, %r23, 20;
	add.s32 	%r25, %r5, %r24;
	mov.b64 	%fd37, {%r4, %r25};
	sub.s32 	%r26, %r3, %r23;
	shl.b32 	%r27, %r26, 20;
	add.s32 	%r28, %r27, 1072693248;
	mov.b32 	%r29, 0;
	mov.b64 	%fd38, {%r29, %r28};
	mul.f64 	%fd98, %fd38, %fd37;
$L__BB0_6:
	st.global.f64 	[%rd2], %fd98;
	ld.global.f64 	%fd39, [%rd4];
	mul.f64 	%fd40, %fd98, %fd39;
	st.global.f64 	[%rd5], %fd40;
	ld.global.f64 	%fd41, [%rd4+8];
	mul.f64 	%fd42, %fd98, %fd41;
	st.global.f64 	[%rd5+8], %fd42;
$L__BB0_7:
	setp.ne.s32 	%p5, %r1, 0;
	bar.sync 	0;
	@%p5 bra 	$L__BB0_14;
	mov.b32 	%r31, 0;
	st.shared.u32 	[_ZZ10mean_shiftPdS_S_S_E9converged], %r31;
	mov.f64 	%fd99, 0d0000000000000000;
	mov.b32 	%r43, 7;
	mov.u32 	%r42, %r2;
$L__BB0_9:
	add.s32 	%r32, %r42, -3;
	mul.wide.u32 	%rd18, %r32, 8;
	add.s64 	%rd19, %rd1, %rd18;
	ld.global.f64 	%fd44, [%rd19];
	add.f64 	%fd45, %fd99, %fd44;
	add.s32 	%r33, %r42, -2;
	mul.wide.u32 	%rd20, %r33, 8;
	add.s64 	%rd21, %rd1, %rd20;
	ld.global.f64 	%fd46, [%rd21];
	add.f64 	%fd47, %fd45, %fd46;
	add.s32 	%r34, %r42, -1;
	mul.wide.u32 	%rd22, %r34, 8;
	add.s64 	%rd23, %rd1, %rd22;
	ld.global.f64 	%fd48, [%rd23];
	add.f64 	%fd49, %fd47, %fd48;
	add.s32 	%r35, %r42, 4;
	mul.wide.u32 	%rd24, %r42, 8;
	add.s64 	%rd25, %rd1, %rd24;
	ld.global.f64 	%fd50, [%rd25];
	add.f64 	%fd51, %fd49, %fd50;
	add.s32 	%r36, %r42, 1;
	mul.wide.u32 	%rd26, %r36, 8;
	add.s64 	%rd27, %rd1, %rd26;
	ld.global.f64 	%fd52, [%rd27];
	add.f64 	%fd53, %fd51, %fd52;
	add.s32 	%r37, %r42, 2;
	mul.wide.u32 	%rd28, %r37, 8;
	add.s64 	%rd29, %rd1, %rd28;
	ld.global.f64 	%fd54, [%rd29];
	add.f64 	%fd55, %fd53, %fd54;
	add.s32 	%r38, %r42, 3;
	mul.wide.u32 	%rd30, %r38, 8;
	add.s64 	%rd31, %rd1, %rd30;
	ld.global.f64 	%fd56, [%rd31];
	add.f64 	%fd57, %fd55, %fd56;
	mul.wide.u32 	%rd32, %r35, 8;
	add.s64 	%rd33, %rd1, %rd32;
	ld.global.f64 	%fd58, [%rd33];
	add.f64 	%fd99, %fd57, %fd58;
	add.s32 	%r43, %r43, 8;
	add.s32 	%r42, %r42, 8;
	setp.ne.s32 	%p6, %r43, 607;
	@%p6 bra 	$L__BB0_9;
	setp.eq.f64 	%p7, %fd99, 0d0000000000000000;
	@%p7 bra 	$L__BB0_15;
	mov.b32 	%r44, 0;
	mov.f64 	%fd100, 0d0000000000000000;
	mov.f64 	%fd101, %fd100;
$L__BB0_12:
	mul.wide.u32 	%rd34, %r44, 8;
	add.s64 	%rd35, %rd5, %rd34;
	ld.global.f64 	%fd60, [%rd35];
	add.f64 	%fd61, %fd60, %fd101;
	ld.global.f64 	%fd62, [%rd35+8];
	add.f64 	%fd63, %fd62, %fd100;
	ld.global.f64 	%fd64, [%rd35+16];
	add.f64 	%fd65, %fd64, %fd61;
	ld.global.f64 	%fd66, [%rd35+24];
	add.f64 	%fd67, %fd66, %fd63;
	ld.global.f64 	%fd68, [%rd35+32];
	add.f64 	%fd69, %fd68, %fd65;
	ld.global.f64 	%fd70, [%rd35+40];
	add.f64 	%fd71, %fd70, %fd67;
	ld.global.f64 	%fd72, [%rd35+48];
	add.f64 	%fd73, %fd72, %fd69;
	ld.global.f64 	%fd74, [%rd35+56];
	add.f64 	%fd75, %fd74, %fd71;
	ld.global.f64 	%fd76, [%rd35+64];
	add.f64 	%fd77, %fd76, %fd73;
	ld.global.f64 	%fd78, [%rd35+72];
	add.f64 	%fd79, %fd78, %fd75;
	ld.global.f64 	%fd80, [%rd35+80];
	add.f64 	%fd81, %fd80, %fd77;
	ld.global.f64 	%fd82, [%rd35+88];
	add.f64 	%fd83, %fd82, %fd79;
	ld.global.f64 	%fd84, [%rd35+96];
	add.f64 	%fd85, %fd84, %fd81;
	ld.global.f64 	%fd86, [%rd35+104];
	add.f64 	%fd87, %fd86, %fd83;
	ld.global.f64 	%fd88, [%rd35+112];
	add.f64 	%fd101, %fd88, %fd85;
	ld.global.f64 	%fd89, [%rd35+120];
	add.f64 	%fd100, %fd89, %fd87;
	add.s32 	%r11, %r44, 16;
	setp.lt.u32 	%p8, %r44, 1184;
	mov.u32 	%r44, %r11;
	@%p8 bra 	$L__BB0_12;
	div.rn.f64 	%fd90, %fd101, %fd99;
	ld.global.f64 	%fd91, [%rd3];
	sub.f64 	%fd92, %fd90, %fd91;
	st.global.f64 	[%rd3], %fd90;
	div.rn.f64 	%fd93, %fd100, %fd99;
	ld.global.f64 	%fd94, [%rd3+8];
	sub.f64 	%fd95, %fd93, %fd94;
	mul.f64 	%fd96, %fd95, %fd95;
	fma.rn.f64 	%fd97, %fd92, %fd92, %fd96;
	st.global.f64 	[%rd3+8], %fd93;
	setp.lt.f64 	%p9, %fd97, 0d3E112E0BE826D695;
	selp.u32 	%r40, 1, 0, %p9;
	st.shared.u32 	[_ZZ10mean_shiftPdS_S_S_E9converged], %r40;
$L__BB0_14:
	bar.sync 	0;
	ld.shared.u32 	%r41, [_ZZ10mean_shiftPdS_S_S_E9converged];
	setp.eq.s32 	%p10, %r41, 0;
	@%p10 bra 	$L__BB0_1;
$L__BB0_15:
	ret;

}


// ===== COMPILED SASS (sm_100) =====

	.target	sm_100

	.elftype	@"ET_EXEC"


//--------------------- .note.nv.tkinfo           --------------------------
	.section	.note.nv.tkinfo,"",@"SHT_NOTE"
	.sectionflags	@"SHF_NOTE_NV_TKINFO"
	.tkinfo
        /*0018*/ 	.word	0x00000002
        /*0030*/ 	.string	""
        /*0030*/ 	.string	"ptxas"
        /*0030*/ 	.string	"Cuda compilation tools, release 13.0, V13.0.88"
        /*0030*/ 	.string	"Build cuda_13.0.r13.0/compiler.36424714_0"
        /*0030*/ 	.string	"-arch sm_100 -m 64 "



//--------------------- .note.nv.cuinfo           --------------------------
	.section	.note.nv.cuinfo,"",@"SHT_NOTE"
	.sectionflags	@"SHF_NOTE_NV_CUINFO"
        /*0018*/ 	.short	0x0002
        /*001a*/ 	.short	0x0064
        /*001c*/ 	.short	0x0082
	.zero		2


//--------------------- .nv.info                  --------------------------
	.section	.nv.info,"",@"SHT_CUDA_INFO"
	.align	4


	//----- nvinfo : EIATTR_REGCOUNT
	.align		4
        /*0000*/ 	.byte	0x04, 0x2f
        /*0002*/ 	.short	(.L_1 - .L_0)
	.align		4
.L_0:
        /*0004*/ 	.word	index@(_Z10mean_shiftPdS_S_S_)
        /*0008*/ 	.word	0x00000028


	//----- nvinfo : EIATTR_FRAME_SIZE
	.align		4
.L_1:
        /*000c*/ 	.byte	0x04, 0x11
        /*000e*/ 	.short	(.L_3 - .L_2)
	.align		4
.L_2:
        /*0010*/ 	.word	index@($__internal_0_$__cuda_sm20_div_rn_f64_full)
        /*0014*/ 	.word	0x00000000


	//----- nvinfo : EIATTR_FRAME_SIZE
	.align		4
.L_3:
        /*0018*/ 	.byte	0x04, 0x11
        /*001a*/ 	.short	(.L_5 - .L_4)
	.align		4
.L_4:
        /*001c*/ 	.word	index@(_Z10mean_shiftPdS_S_S_)
        /*0020*/ 	.word	0x00000000


	//----- nvinfo : EIATTR_MIN_STACK_SIZE
	.align		4
.L_5:
        /*0024*/ 	.byte	0x04, 0x12
        /*0026*/ 	.short	(.L_7 - .L_6)
	.align		4
.L_6:
        /*0028*/ 	.word	index@(_Z10mean_shiftPdS_S_S_)
        /*002c*/ 	.word	0x00000000
.L_7:


//--------------------- .nv.compat                --------------------------
	.section	.nv.compat,"",@"SHT_CUDA_COMPAT_INFO"
	.align	4
        /*0000*/ 	.byte	0x02, 0x09, 0x00, 0x00, 0x02, 0x02, 0x01, 0x00, 0x02, 0x05, 0x05, 0x00, 0x03, 0x07, 0x01, 0x01
        /*0010*/ 	.byte	0x02, 0x03, 0x00, 0x00, 0x02, 0x06, 0x01, 0x00, 0x04, 0x0b, 0x08, 0x00, 0x01, 0x00, 0x00, 0x00
        /*0020*/ 	.byte	0x00, 0x00, 0x00, 0x00


//--------------------- .nv.info._Z10mean_shiftPdS_S_S_ --------------------------
	.section	.nv.info._Z10mean_shiftPdS_S_S_,"",@"SHT_CUDA_INFO"
	.sectionflags	@""
	.align	4


	//----- nvinfo : EIATTR_CUDA_API_VERSION
	.align		4
        /*0000*/ 	.byte	0x04, 0x37
        /*0002*/ 	.short	(.L_9 - .L_8)
.L_8:
        /*0004*/ 	.word	0x00000082


	//----- nvinfo : EIATTR_KPARAM_INFO
	.align		4
.L_9:
        /*0008*/ 	.byte	0x04, 0x17
        /*000a*/ 	.short	(.L_11 - .L_10)
.L_10:
        /*000c*/ 	.word	0x00000000
        /*0010*/ 	.short	0x0003
        /*0012*/ 	.short	0x0018
        /*0014*/ 	.byte	0x00, 0xf5, 0x21, 0x00


	//----- nvinfo : EIATTR_KPARAM_INFO
	.align		4
.L_11:
        /*0018*/ 	.byte	0x04, 0x17
        /*001a*/ 	.short	(.L_13 - .L_12)
.L_12:
        /*001c*/ 	.word	0x00000000
        /*0020*/ 	.short	0x0002
        /*0022*/ 	.short	0x0010
        /*0024*/ 	.byte	0x00, 0xf5, 0x21, 0x00


	//----- nvinfo : EIATTR_KPARAM_INFO
	.align		4
.L_13:
        /*0028*/ 	.byte	0x04, 0x17
        /*002a*/ 	.short	(.L_15 - .L_14)
.L_14:
        /*002c*/ 	.word	0x00000000
        /*0030*/ 	.short	0x0001
        /*0032*/ 	.short	0x0008
        /*0034*/ 	.byte	0x00, 0xf5, 0x21, 0x00


	//----- nvinfo : EIATTR_KPARAM_INFO
	.align		4
.L_15:
        /*0038*/ 	.byte	0x04, 0x17
        /*003a*/ 	.short	(.L_17 - .L_16)
.L_16:
        /*003c*/ 	.word	0x00000000
        /*0040*/ 	.short	0x0000
        /*0042*/ 	.short	0x0000
        /*0044*/ 	.byte	0x00, 0xf5, 0x21, 0x00


	//----- nvinfo : EIATTR_SPARSE_MMA_MASK
	.align		4
.L_17:
        /*0048*/ 	.byte	0x03, 0x50
        /*004a*/ 	.short	0x0000


	//----- nvinfo : EIATTR_MAXREG_COUNT
	.align		4
        /*004c*/ 	.byte	0x03, 0x1b
        /*004e*/ 	.short	0x00ff


	//----- nvinfo : EIATTR_NUM_BARRIERS
	.align		4
        /*0050*/ 	.byte	0x02, 0x4c
        /*0052*/ 	.byte	0x01
	.zero		1


	//----- nvinfo : EIATTR_MERCURY_ISA_VERSION
	.align		4
        /*0054*/ 	.byte	0x03, 0x5f
        /*0056*/ 	.short	0x0101


	//----- nvinfo : EIATTR_VRC_CTA_INIT_COUNT
	.align		4
        /*0058*/ 	.byte	0x02, 0x4a
	.zero		1
	.zero		1


	//----- nvinfo : EIATTR_EXIT_INSTR_OFFSETS
	.align		4
        /*005c*/ 	.byte	0x04, 0x1c
        /*005e*/ 	.short	(.L_19 - .L_18)


	//   ....[0]....
.L_18:
        /*0060*/ 	.word	0x00001140


	//   ....[1]....
        /*0064*/ 	.word	0x000020a0


	//----- nvinfo : EIATTR_CRS_STACK_SIZE
	.align		4
.L_19:
        /*0068*/ 	.byte	0x04, 0x1e
        /*006a*/ 	.short	(.L_21 - .L_20)
.L_20:
        /*006c*/ 	.word	0x00000000


	//----- nvinfo : EIATTR_CBANK_PARAM_SIZE
	.align		4
.L_21:
        /*0070*/ 	.byte	0x03, 0x19
        /*0072*/ 	.short	0x0020


	//----- nvinfo : EIATTR_PARAM_CBANK
	.align		4
        /*0074*/ 	.byte	0x04, 0x0a
        /*0076*/ 	.short	(.L_23 - .L_22)
	.align		4
.L_22:
        /*0078*/ 	.word	index@(.nv.constant0._Z10mean_shiftPdS_S_S_)
        /*007c*/ 	.short	0x0380
        /*007e*/ 	.short	0x0020


	//----- nvinfo : EIATTR_SW_WAR
	.align		4
.L_23:
        /*0080*/ 	.byte	0x04, 0x36
        /*0082*/ 	.short	(.L_25 - .L_24)
.L_24:
        /*0084*/ 	.word	0x00000008
.L_25:


//--------------------- .nv.callgraph             --------------------------
	.section	.nv.callgraph,"",@"SHT_CUDA_CALLGRAPH"
	.align	4
	.sectionentsize	8
	.align		4
        /*0000*/ 	.word	0x00000000
	.align		4
        /*0004*/ 	.word	0xffffffff
	.align		4
        /*0008*/ 	.word	0x00000000
	.align		4
        /*000c*/ 	.word	0xfffffffe
	.align		4
        /*0010*/ 	.word	0x00000000
	.align		4
        /*0014*/ 	.word	0xfffffffd
	.align		4
        /*0018*/ 	.word	0x00000000
	.align		4
        /*001c*/ 	.word	0xfffffffc


//--------------------- .text._Z10mean_shiftPdS_S_S_ --------------------------
	.section	.text._Z10mean_shiftPdS_S_S_,"ax",@progbits
	.align	128
        .global         _Z10mean_shiftPdS_S_S_
        .type           _Z10mean_shiftPdS_S_S_,@function
        .size           _Z10mean_shiftPdS_S_S_,(.L_x_19 - _Z10mean_shiftPdS_S_S_)
        .other          _Z10mean_shiftPdS_S_S_,@"STO_CUDA_ENTRY STV_DEFAULT"
_Z10mean_shiftPdS_S_S_:
.text._Z10mean_shiftPdS_S_S_:
[----:B------:R-:W-:Y:S01]  /*0000*/  LDC R1, c[0x0][0x37c] ;  /* 0x0000df00ff017b82 */ /* 0x000fe20000000800 */
[----:B------:R-:W0:Y:S07]  /*0010*/  S2R R2, SR_TID.X ;  /* 0x0000000000027919 */ /* 0x000e2e0000002100 */
[----:B------:R-:W1:Y:S01]  /*0020*/  LDC.64 R24, c[0x0][0x390] ;  /* 0x0000e400ff187b82 */ /* 0x000e620000000a00 */
[----:B------:R-:W-:Y:S01]  /*0030*/  IMAD.MOV.U32 R0, RZ, RZ, 0x258 ;  /* 0x00000258ff007424 */ /* 0x000fe200078e00ff */
[----:B------:R-:W2:Y:S01]  /*0040*/  LDCU.64 UR6, c[0x0][0x358] ;  /* 0x00006b00ff0677ac */ /* 0x000ea20008000a00 */
[----:B------:R-:W3:Y:S05]  /*0050*/  S2R R9, SR_CTAID.X ;  /* 0x0000000000097919 */ /* 0x000eea0000002500 */
[----:B------:R-:W4:Y:S08]  /*0060*/  LDC.64 R22, c[0x0][0x388] ;  /* 0x0000e200ff167b82 */ /* 0x000f300000000a00 */
[----:B------:R-:W5:Y:S08]  /*0070*/  LDC.64 R20, c[0x0][0x380] ;  /* 0x0000e000ff147b82 */ /* 0x000f700000000a00 */
[----:B------:R-:W2:Y:S01]  /*0080*/  LDC.64 R18, c[0x0][0x398] ;  /* 0x0000e600ff127b82 */ /* 0x000ea20000000a00 */
[----:B0-----:R-:W-:-:S02]  /*0090*/  IMAD.SHL.U32 R7, R2, 0x2, RZ ;  /* 0x0000000202077824 */ /* 0x001fc400078e00ff */
[C---:B---3--:R-:W-:Y:S01]  /*00a0*/  IMAD R11, R9.reuse, 0x258, R2 ;  /* 0x00000258090b7824 */ /* 0x048fe200078e0202 */
[C---:B------:R-:W-:Y:S01]  /*00b0*/  SHF.L.U32 R5, R9.reuse, 0x1, RZ ;  /* 0x0000000109057819 */ /* 0x040fe200000006ff */
[C---:B------:R-:W-:Y:S02]  /*00c0*/  IMAD R3, R9.reuse, R0, 0x3 ;  /* 0x0000000309037424 */ /* 0x040fe400078e0200 */
[----:B------:R-:W-:Y:S02]  /*00d0*/  IMAD R9, R9, 0x4b0, R7 ;  /* 0x000004b009097824 */ /* 0x000fe400078e0207 */
[----:B-1----:R-:W-:-:S04]  /*00e0*/  IMAD.WIDE.U32 R24, R11, 0x8, R24 ;  /* 0x000000080b187825 */ /* 0x002fc800078e0018 */
[----:B----4-:R-:W-:-:S04]  /*00f0*/  IMAD.WIDE R22, R5, 0x8, R22 ;  /* 0x0000000805167825 */ /* 0x010fc800078e0216 */
[----:B-----5:R-:W-:-:S04]  /*0100*/  IMAD.WIDE.U32 R20, R7, 0x8, R20 ;  /* 0x0000000807147825 */ /* 0x020fc800078e0014 */
[----:B--2---:R-:W-:-:S07]  /*0110*/  IMAD.WIDE R18, R9, 0x8, R18 ;  /* 0x0000000809127825 */ /* 0x004fce00078e0212 */
.L_x_12:
[----:B-1----:R-:W2:Y:S04]  /*0120*/  LDG.E.64 R8, desc[UR6][R22.64+0x8] ;  /* 0x0000080616087981 */ /* 0x002ea8000c1e1b00 */
[----:B------:R-:W2:Y:S04]  /*0130*/  LDG.E.64 R10, desc[UR6][R20.64+0x8] ;  /* 0x00000806140a7981 */ /* 0x000ea8000c1e1b00 */
[----:B------:R-:W3:Y:S04]  /*0140*/  LDG.E.64 R4, desc[UR6][R22.64] ;  /* 0x0000000616047981 */ /* 0x000ee8000c1e1b00 */
[----:B------:R-:W3:Y:S01]  /*0150*/  LDG.E.64 R6, desc[UR6][R20.64] ;  /* 0x0000000614067981 */ /* 0x000ee2000c1e1b00 */
[----:B------:R-:W-:Y:S01]  /*0160*/  BSSY.RECONVERGENT B0, `(.L_x_0) ;  /* 0x000004d000007945 */ /* 0x000fe20003800200 */
[----:B--2---:R-:W-:-:S02]  /*0170*/  DADD R8, R8, -R10 ;  /* 0x0000000008087229 */ /* 0x004fc4000000080a */
[----:B---3--:R-:W-:-:S06]  /*0180*/  DADD R4, R4, -R6 ;  /* 0x0000000004047229 */ /* 0x008fcc0000000806 */
[----:B------:R-:W-:-:S08]  /*0190*/  DMUL R8, R8, R8 ;  /* 0x0000000808087228 */ /* 0x000fd00000000000 */
[----:B------:R-:W-:-:S08]  /*01a0*/  DFMA R4, R4, R4, R8 ;  /* 0x000000040404722b */ /* 0x000fd00000000008 */
[----:B------:R-:W-:-:S14]  /*01b0*/  DSETP.GT.AND P0, PT, R4, 1, PT ;  /* 0x3ff000000400742a */ /* 0x000fdc0003f04000 */
[----:B0-----:R0:W-:Y:S04]  /*01c0*/  @P0 STG.E.64 desc[UR6][R24.64], RZ ;  /* 0x000000ff18000986 */ /* 0x0011e8000c101b06 */
[----:B------:R0:W-:Y:S04]  /*01d0*/  @P0 STG.E.64 desc[UR6][R18.64], RZ ;  /* 0x000000ff12000986 */ /* 0x0001e8000c101b06 */
[----:B------:R0:W-:Y:S01]  /*01e0*/  @P0 STG.E.64 desc[UR6][R18.64+0x8], RZ ;  /* 0x000008ff12000986 */ /* 0x0001e2000c101b06 */
[----:B------:R-:W-:Y:S05]  /*01f0*/  @P0 BRA `(.L_x_1) ;  /* 0x00000004000c0947 */ /* 0x000fea0003800000 */
[----:B------:R-:W-:Y:S01]  /*0200*/  DMUL R4, R4, -0.5 ;  /* 0xbfe0000004047828 */ /* 0x000fe20000000000 */
[----:B------:R-:W-:Y:S01]  /*0210*/  IMAD.MOV.U32 R6, RZ, RZ, 0x652b82fe ;  /* 0x652b82feff067424 */ /* 0x000fe200078e00ff */
[----:B------:R-:W-:Y:S01]  /*0220*/  UMOV UR4, 0xfefa39ef ;  /* 0xfefa39ef00047882 */ /* 0x000fe20000000000 */
[----:B------:R-:W-:Y:S01]  /*0230*/  IMAD.MOV.U32 R7, RZ, RZ, 0x3ff71547 ;  /* 0x3ff71547ff077424 */ /* 0x000fe200078e00ff */
[----:B------:R-:W-:Y:S01]  /*0240*/  UMOV UR5, 0x3fe62e42 ;  /* 0x3fe62e4200057882 */ /* 0x000fe20000000000 */
[----:B------:R-:W-:Y:S04]  /*0250*/  BSSY.RECONVERGENT B1, `(.L_x_2) ;  /* 0x0000036000017945 */ /* 0x000fe80003800200 */
[----:B------:R-:W-:Y:S01]  /*0260*/  DFMA R6, R4, R6, 6.75539944105574400000e+15 ;  /* 0x433800000406742b */ /* 0x000fe20000000006 */
[----:B------:R-:W-:-:S07]  /*0270*/  FSETP.GEU.AND P0, PT, |R5|, 4.1917929649353027344, PT ;  /* 0x4086232b0500780b */ /* 0x000fce0003f0e200 */
[----:B------:R-:W-:-:S08]  /*0280*/  DADD R8, R6, -6.75539944105574400000e+15 ;  /* 0xc338000006087429 */ /* 0x000fd00000000000 */
[----:B------:R-:W-:Y:S01]  /*0290*/  DFMA R10, R8, -UR4, R4 ;  /* 0x80000004080a7c2b */ /* 0x000fe20008000004 */
[----:B------:R-:W-:Y:S01]  /*02a0*/  UMOV UR4, 0x3b39803f ;  /* 0x3b39803f00047882 */ /* 0x000fe20000000000 */
[----:B------:R-:W-:-:S06]  /*02b0*/  UMOV UR5, 0x3c7abc9e ;  /* 0x3c7abc9e00057882 */ /* 0x000fcc0000000000 */
[----:B------:R-:W-:Y:S01]  /*02c0*/  DFMA R8, R8, -UR4, R10 ;  /* 0x8000000408087c2b */ /* 0x000fe2000800000a */
[----:B------:R-:W-:Y:S01]  /*02d0*/  UMOV UR4, 0x69ce2bdf ;  /* 0x69ce2bdf00047882 */ /* 0x000fe20000000000 */
[----:B------:R-:W-:Y:S01]  /*02e0*/  MOV R10, 0xfca213ea ;  /* 0xfca213ea000a7802 */ /* 0x000fe20000000f00 */
[----:B------:R-:W-:Y:S01]  /*02f0*/  IMAD.MOV.U32 R11, RZ, RZ, 0x3e928af3 ;  /* 0x3e928af3ff0b7424 */ /* 0x000fe200078e00ff */
[----:B------:R-:W-:-:S05]  /*0300*/  UMOV UR5, 0x3e5ade15 ;  /* 0x3e5ade1500057882 */ /* 0x000fca0000000000 */
[----:B------:R-:W-:Y:S01]  /*0310*/  DFMA R10, R8, UR4, R10 ;  /* 0x00000004080a7c2b */ /* 0x000fe2000800000a */
[----:B------:R-:W-:Y:S01]  /*0320*/  UMOV UR4, 0x62401315 ;  /* 0x6240131500047882 */ /* 0x000fe20000000000 */
[----:B------:R-:W-:-:S06]  /*0330*/  UMOV UR5, 0x3ec71dee ;  /* 0x3ec71dee00057882 */ /* 0x000fcc0000000000 */
[----:B------:R-:W-:Y:S01]  /*0340*/  DFMA R10, R8, R10, UR4 ;  /* 0x00000004080a7e2b */ /* 0x000fe2000800000a */
        /* <DEDUP_REMOVED lines=20> */
[----:B------:R-:W-:-:S08]  /*0490*/  DFMA R10, R8, R10, UR4 ;  /* 0x00000004080a7e2b */ /* 0x000fd0000800000a */
[----:B------:R-:W-:-:S08]  /*04a0*/  DFMA R10, R8, R10, 1 ;  /* 0x3ff00000080a742b */ /* 0x000fd0000000000a */
[----:B------:R-:W-:-:S10]  /*04b0*/  DFMA R10, R8, R10, 1 ;  /* 0x3ff00000080a742b */ /* 0x000fd4000000000a */
[----:B------:R-:W-:Y:S01]  /*04c0*/  LEA R9, R6, R11, 0x14 ;  /* 0x0000000b06097211 */ /* 0x000fe200078ea0ff */
[----:B------:R-:W-:Y:S01]  /*04d0*/  IMAD.MOV.U32 R8, RZ, RZ, R10 ;  /* 0x000000ffff087224 */ /* 0x000fe200078e000a */
[----:B------:R-:W-:Y:S06]  /*04e0*/  @!P0 BRA `(.L_x_3) ;  /* 0x0000000000308947 */ /* 0x000fec0003800000 */
[----:B------:R-:W-:Y:S01]  /*04f0*/  FSETP.GEU.AND P1, PT, |R5|, 4.2275390625, PT ;  /* 0x408748000500780b */ /* 0x000fe20003f2e200 */
[C---:B------:R-:W-:Y:S02]  /*0500*/  DADD R8, R4.reuse, +INF ;  /* 0x7ff0000004087429 */ /* 0x040fe40000000000 */
[----:B------:R-:W-:-:S08]  /*0510*/  DSETP.GEU.AND P0, PT, R4, RZ, PT ;  /* 0x000000ff0400722a */ /* 0x000fd00003f0e000 */
[----:B------:R-:W-:Y:S02]  /*0520*/  FSEL R8, R8, RZ, P0 ;  /* 0x000000ff08087208 */ /* 0x000fe40000000000 */
[----:B------:R-:W-:Y:S02]  /*0530*/  @!P1 LEA.HI R0, R6, R6, RZ, 0x1 ;  /* 0x0000000606009211 */ /* 0x000fe400078f08ff */
[----:B------:R-:W-:Y:S02]  /*0540*/  FSEL R9, R9, RZ, P0 ;  /* 0x000000ff09097208 */ /* 0x000fe40000000000 */
[----:B------:R-:W-:-:S04]  /*0550*/  @!P1 SHF.R.S32.HI R5, RZ, 0x1, R0 ;  /* 0x00000001ff059819 */ /* 0x000fc80000011400 */
[----:B------:R-:W-:Y:S01]  /*0560*/  @!P1 IADD3 R4, PT, PT, R6, -R5, RZ ;  /* 0x8000000506049210 */ /* 0x000fe20007ffe0ff */
[----:B------:R-:W-:-:S03]  /*0570*/  @!P1 IMAD R11, R5, 0x100000, R11 ;  /* 0x00100000050b9824 */ /* 0x000fc600078e020b */
[----:B------:R-:W-:Y:S02]  /*0580*/  @!P1 LEA R5, R4, 0x3ff00000, 0x14 ;  /* 0x3ff0000004059811 */ /* 0x000fe400078ea0ff */
[----:B------:R-:W-:-:S06]  /*0590*/  @!P1 MOV R4, RZ ;  /* 0x000000ff00049202 */ /* 0x000fcc0000000f00 */
[----:B------:R-:W-:-:S11]  /*05a0*/  @!P1 DMUL R8, R10, R4 ;  /* 0x000000040a089228 */ /* 0x000fd60000000000 */
.L_x_3:
[----:B------:R-:W-:Y:S05]  /*05b0*/  BSYNC.RECONVERGENT B1 ;  /* 0x0000000000017941 */ /* 0x000fea0003800200 */
.L_x_2:
[----:B------:R1:W-:Y:S04]  /*05c0*/  STG.E.64 desc[UR6][R24.64], R8 ;  /* 0x0000000818007986 */ /* 0x0003e8000c101b06 */
[----:B------:R-:W2:Y:S02]  /*05d0*/  LDG.E.64 R4, desc[UR6][R20.64] ;  /* 0x0000000614047981 */ /* 0x000ea4000c1e1b00 */
[----:B--2---:R-:W-:-:S07]  /*05e0*/  DMUL R4, R4, R8 ;  /* 0x0000000804047228 */ /* 0x004fce0000000000 */
[----:B------:R1:W-:Y:S04]  /*05f0*/  STG.E.64 desc[UR6][R18.64], R4 ;  /* 0x0000000412007986 */ /* 0x0003e8000c101b06 */
[----:B------:R-:W2:Y:S02]  /*0600*/  LDG.E.64 R6, desc[UR6][R20.64+0x8] ;  /* 0x0000080614067981 */ /* 0x000ea4000c1e1b00 */
[----:B--2---:R-:W-:-:S07]  /*0610*/  DMUL R6, R6, R8 ;  /* 0x0000000806067228 */ /* 0x004fce0000000000 */
[----:B------:R1:W-:Y:S04]  /*0620*/  STG.E.64 desc[UR6][R18.64+0x8], R6 ;  /* 0x0000080612007986 */ /* 0x0003e8000c101b06 */
.L_x_1:
[----:B------:R-:W-:Y:S05]  /*0630*/  BSYNC.RECONVERGENT B0 ;  /* 0x0000000000007941 */ /* 0x000fea0003800200 */
.L_x_0:
[----:B------:R-:W-:Y:S01]  /*0640*/  BAR.SYNC.DEFER_BLOCKING 0x0 ;  /* 0x0000000000007b1d */ /* 0x000fe20000010000 */
[----:B------:R-:W-:-:S05]  /*0650*/  ISETP.NE.AND P0, PT, R2, RZ, PT ;  /* 0x000000ff0200720c */ /* 0x000fca0003f05270 */
[----:B------:R-:W-:Y:S08]  /*0660*/  BSSY.RECONVERGENT B0, `(.L_x_4) ;  /* 0x000019c000007945 */ /* 0x000ff00003800200 */
[----:B------:R-:W-:Y:S05]  /*0670*/  @P0 BRA `(.L_x_5) ;  /* 0x0000001800680947 */ /* 0x000fea0003800000 */
[----:B------:R-:W2:Y:S01]  /*0680*/  S2UR UR5, SR_CgaCtaId ;  /* 0x00000000000579c3 */ /* 0x000ea20000008800 */
[----:B------:R-:W-:Y:S01]  /*0690*/  UMOV UR4, 0x400 ;  /* 0x0000040000047882 */ /* 0x000fe20000000000 */
[----:B------:R-:W-:Y:S01]  /*06a0*/  IMAD.MOV.U32 R27, RZ, RZ, R3 ;  /* 0x000000ffff1b7224 */ /* 0x000fe200078e0003 */
[----:B------:R-:W-:Y:S01]  /*06b0*/  CS2R R16, SRZ ;  /* 0x0000000000107805 */ /* 0x000fe2000001ff00 */
[----:B--2---:R-:W-:-:S09]  /*06c0*/  ULEA UR4, UR5, UR4, 0x18 ;  /* 0x0000000405047291 */ /* 0x004fd2000f8ec0ff */
[----:B------:R-:W-:Y:S01]  /*06d0*/  STS [UR4], RZ ;  /* 0x000000ffff007988 */ /* 0x000fe20008000804 */
[----:B------:R-:W-:-:S05]  /*06e0*/  UMOV UR4, 0x7 ;  /* 0x0000000700047882 */ /* 0x000fca0000000000 */
.L_x_6:
[----:B-1----:R-:W1:Y:S01]  /*06f0*/  LDC.64 R4, c[0x0][0x390] ;  /* 0x0000e400ff047b82 */ /* 0x002e620000000a00 */
[C---:B------:R-:W-:Y:S01]  /*0700*/  IADD3 R11, PT, PT, R27.reuse, -0x3, RZ ;  /* 0xfffffffd1b0b7810 */ /* 0x040fe20007ffe0ff */
[C---:B------:R-:W-:Y:S01]  /*0710*/  VIADD R7, R27.reuse, 0xfffffffe ;  /* 0xfffffffe1b077836 */ /* 0x040fe20000000000 */
[----:B------:R-:W-:-:S03]  /*0720*/  IADD3 R9, PT, PT, R27, -0x1, RZ ;  /* 0xffffffff1b097810 */ /* 0x000fc60007ffe0ff */
[----:B-1----:R-:W-:-:S04]  /*0730*/  IMAD.WIDE.U32 R10, R11, 0x8, R4 ;  /* 0x000000080b0a7825 */ /* 0x002fc800078e0004 */
[--C-:B------:R-:W-:Y:S02]  /*0740*/  IMAD.WIDE.U32 R6, R7, 0x8, R4.reuse ;  /* 0x0000000807067825 */ /* 0x100fe400078e0004 */
[----:B------:R-:W2:Y:S02]  /*0750*/  LDG.E.64 R10, desc[UR6][R10.64] ;  /* 0x000000060a0a7981 */ /* 0x000ea4000c1e1b00 */
[--C-:B------:R-:W-:Y:S02]  /*0760*/  IMAD.WIDE.U32 R8, R9, 0x8, R4.reuse ;  /* 0x0000000809087825 */ /* 0x100fe400078e0004 */
[----:B------:R-:W3:Y:S04]  /*0770*/  LDG.E.64 R6, desc[UR6][R6.64] ;  /* 0x0000000606067981 */ /* 0x000ee8000c1e1b00 */
[----:B------:R-:W4:Y:S01]  /*0780*/  LDG.E.64 R8, desc[UR6][R8.64] ;  /* 0x0000000608087981 */ /* 0x000f22000c1e1b00 */
[----:B------:R-:W-:-:S04]  /*0790*/  IMAD.WIDE.U32 R14, R27, 0x8, R4 ;  /* 0x000000081b0e7825 */ /* 0x000fc800078e0004 */
[C---:B------:R-:W-:Y:S02]  /*07a0*/  VIADD R33, R27.reuse, 0x1 ;  /* 0x000000011b217836 */ /* 0x040fe40000000000 */
[----:B------:R-:W5:Y:S01]  /*07b0*/  LDG.E.64 R14, desc[UR6][R14.64] ;  /* 0x000000060e0e7981 */ /* 0x000f62000c1e1b00 */
[----:B------:R-:W-:Y:S01]  /*07c0*/  IADD3 R31, PT, PT, R27, 0x2, RZ ;  /* 0x000000021b1f7810 */ /* 0x000fe20007ffe0ff */
[----:B------:R-:W-:-:S04]  /*07d0*/  IMAD.WIDE.U32 R32, R33, 0x8, R4 ;  /* 0x0000000821207825 */ /* 0x000fc800078e0004 */
[--C-:B------:R-:W-:Y:S02]  /*07e0*/  IMAD.WIDE.U32 R30, R31, 0x8, R4.reuse ;  /* 0x000000081f1e7825 */ /* 0x100fe400078e0004 */
[----:B------:R-:W5:Y:S02]  /*07f0*/  LDG.E.64 R32, desc[UR6][R32.64] ;  /* 0x0000000620207981 */ /* 0x000f64000c1e1b00 */
        /* <DEDUP_REMOVED lines=8> */
[----:B------:R-:W-:Y:S01]  /*0880*/  VIADD R37, R27, 0x7 ;  /* 0x000000071b257836 */ /* 0x000fe20000000000 */
[----:B--2---:R-:W-:Y:S01]  /*0890*/  DADD R10, R10, R16 ;  /* 0x000000000a0a7229 */ /* 0x004fe20000000010 */
[----:B------:R-:W-:Y:S01]  /*08a0*/  IMAD.WIDE.U32 R16, R35, 0x8, R4 ;  /* 0x0000000823107825 */ /* 0x000fe200078e0004 */
[----:B------:R-:W-:-:S05]  /*08b0*/  IADD3 R35, PT, PT, R27, 0x6, RZ ;  /* 0x000000061b237810 */ /* 0x000fca0007ffe0ff */
[----:B------:R-:W2:Y:S01]  /*08c0*/  LDG.E.64 R16, desc[UR6][R16.64] ;  /* 0x0000000610107981 */ /* 0x000ea2000c1e1b00 */
[----:B---3--:R-:W-:Y:S01]  /*08d0*/  DADD R10, R10, R6 ;  /* 0x000000000a0a7229 */ /* 0x008fe20000000006 */
[----:B------:R-:W-:-:S06]  /*08e0*/  IMAD.WIDE.U32 R6, R35, 0x8, R4 ;  /* 0x0000000823067825 */ /* 0x000fcc00078e0004 */
[----:B------:R-:W3:Y:S01]  /*08f0*/  LDG.E.64 R6, desc[UR6][R6.64] ;  /* 0x0000000606067981 */ /* 0x000ee2000c1e1b00 */
[----:B----4-:R-:W-:Y:S01]  /*0900*/  DADD R34, R10, R8 ;  /* 0x000000000a227229 */ /* 0x010fe20000000008 */
[----:B------:R-:W-:Y:S01]  /*0910*/  IMAD.WIDE.U32 R8, R37, 0x8, R4 ;  /* 0x0000000825087825 */ /* 0x000fe200078e0004 */
[----:B------:R-:W-:-:S05]  /*0920*/  IADD3 R11, PT, PT, R27, 0x8, RZ ;  /* 0x000000081b0b7810 */ /* 0x000fca0007ffe0ff */
[----:B------:R-:W4:Y:S01]  /*0930*/  LDG.E.64 R8, desc[UR6][R8.64] ;  /* 0x0000000608087981 */ /* 0x000f22000c1e1b00 */
[----:B------:R-:W-:-:S06]  /*0940*/  IMAD.WIDE.U32 R10, R11, 0x8, R4 ;  /* 0x000000080b0a7825 */ /* 0x000fcc00078e0004 */
[----:B------:R-:W4:Y:S01]  /*0950*/  LDG.E.64 R10, desc[UR6][R10.64] ;  /* 0x000000060a0a7981 */ /* 0x000f22000c1e1b00 */
[----:B-----5:R-:W-:Y:S01]  /*0960*/  DADD R14, R34, R14 ;  /* 0x00000000220e7229 */ /* 0x020fe2000000000e */
[----:B------:R-:W-:-:S07]  /*0970*/  VIADD R35, R27, 0x9 ;  /* 0x000000091b237836 */ /* 0x000fce0000000000 */
[----:B------:R-:W-:Y:S01]  /*0980*/  DADD R32, R14, R32 ;  /* 0x000000000e207229 */ /* 0x000fe20000000020 */
[----:B------:R-:W-:Y:S01]  /*0990*/  IMAD.WIDE.U32 R14, R35, 0x8, R4 ;  /* 0x00000008230e7825 */ /* 0x000fe200078e0004 */
[----:B------:R-:W-:-:S05]  /*09a0*/  IADD3 R35, PT, PT, R27, 0xa, RZ ;  /* 0x0000000a1b237810 */ /* 0x000fca0007ffe0ff */
[----:B------:R-:W5:Y:S01]  /*09b0*/  LDG.E.64 R14, desc[UR6][R14.64] ;  /* 0x000000060e0e7981 */ /* 0x000f62000c1e1b00 */
[----:B------:R-:W-:Y:S01]  /*09c0*/  DADD R30, R32, R30 ;  /* 0x00000000201e7229 */ /* 0x000fe2000000001e */
[----:B------:R-:W-:-:S04]  /*09d0*/  IMAD.WIDE.U32 R32, R35, 0x8, R4 ;  /* 0x0000000823207825 */ /* 0x000fc800078e0004 */
[----:B------:R-:W-:Y:S02]  /*09e0*/  VIADD R35, R27, 0xb ;  /* 0x0000000b1b237836 */ /* 0x000fe40000000000 */
[----:B------:R-:W5:Y:S01]  /*09f0*/  LDG.E.64 R32, desc[UR6][R32.64] ;  /* 0x0000000620207981 */ /* 0x000f62000c1e1b00 */
[----:B------:R-:W-:Y:S01]  /*0a00*/  DADD R28, R30, R28 ;  /* 0x000000001e1c7229 */ /* 0x000fe2000000001c */
[----:B------:R-:W-:Y:S01]  /*0a10*/  IMAD.WIDE.U32 R30, R35, 0x8, R4 ;  /* 0x00000008231e7825 */ /* 0x000fe200078e0004 */
[----:B------:R-:W-:-:S05]  /*0a20*/  IADD3 R35, PT, PT, R27, 0xc, RZ ;  /* 0x0000000c1b237810 */ /* 0x000fca0007ffe0ff */
[----:B------:R-:W5:Y:S01]  /*0a30*/  LDG.E.64 R30, desc[UR6][R30.64] ;  /* 0x000000061e1e7981 */ /* 0x000f62000c1e1b00 */
[----:B------:R-:W-:Y:S01]  /*0a40*/  DADD R12, R28, R12 ;  /* 0x000000001c0c7229 */ /* 0x000fe2000000000c */
[----:B------:R-:W-:-:S04]  /*0a50*/  IMAD.WIDE.U32 R28, R35, 0x8, R4 ;  /* 0x00000008231c7825 */ /* 0x000fc800078e0004 */
        /* <DEDUP_REMOVED lines=14> */
[----:B------:R-:W-:Y:S01]  /*0b40*/  DADD R34, R34, R10 ;  /* 0x0000000022227229 */ /* 0x000fe2000000000a */
[----:B------:R-:W-:-:S04]  /*0b50*/  IMAD.WIDE.U32 R10, R13, 0x8, R4 ;  /* 0x000000080d0a7825 */ /* 0x000fc800078e0004 */
[----:B------:R-:W-:Y:S02]  /*0b60*/  VIADD R13, R27, 0x11 ;  /* 0x000000111b0d7836 */ /* 0x000fe40000000000 */
[----:B------:R-:W4:Y:S02]  /*0b70*/  LDG.E.64 R10, desc[UR6][R10.64] ;  /* 0x000000060a0a7981 */ /* 0x000f24000c1e1b00 */
[----:B------:R-:W-:-:S06]  /*0b80*/  IMAD.WIDE.U32 R12, R13, 0x8, R4 ;  /* 0x000000080d0c7825 */ /* 0x000fcc00078e0004 */
[----:B------:R-:W4:Y:S01]  /*0b90*/  LDG.E.64 R12, desc[UR6][R12.64] ;  /* 0x000000060c0c7981 */ /* 0x000f22000c1e1b00 */
[----:B-----5:R-:W-:Y:S01]  /*0ba0*/  DADD R14, R34, R14 ;  /* 0x00000000220e7229 */ /* 0x020fe2000000000e */
[----:B------:R-:W-:-:S07]  /*0bb0*/  IADD3 R35, PT, PT, R27, 0x12, RZ ;  /* 0x000000121b237810 */ /* 0x000fce0007ffe0ff */
        /* <DEDUP_REMOVED lines=18> */
[----:B------:R-:W-:-:S04]  /*0ce0*/  IMAD.WIDE.U32 R6, R35, 0x8, R4 ;  /* 0x0000000823067825 */ /* 0x000fc800078e0004 */
[----:B------:R-:W-:Y:S02]  /*0cf0*/  VIADD R35, R27, 0x17 ;  /* 0x000000171b237836 */ /* 0x000fe40000000000 */
[----:B------:R-:W3:Y:S01]  /*0d00*/  LDG.E.64 R6, desc[UR6][R6.64] ;  /* 0x0000000606067981 */ /* 0x000ee2000c1e1b00 */
[----:B----4-:R-:W-:Y:S01]  /*0d10*/  DADD R32, R32, R8 ;  /* 0x0000000020207229 */ /* 0x010fe20000000008 */
[----:B------:R-:W-:Y:S01]  /*0d20*/  IMAD.WIDE.U32 R8, R35, 0x8, R4 ;  /* 0x0000000823087825 */ /* 0x000fe200078e0004 */
[----:B------:R-:W-:-:S05]  /*0d30*/  IADD3 R35, PT, PT, R27, 0x18, RZ ;  /* 0x000000181b237810 */ /* 0x000fca0007ffe0ff */
[----:B------:R-:W4:Y:S01]  /*0d40*/  LDG.E.64 R8, desc[UR6][R8.64] ;  /* 0x0000000608087981 */ /* 0x000f22000c1e1b00 */
[----:B------:R-:W-:Y:S01]  /*0d50*/  DADD R32, R32, R10 ;  /* 0x0000000020207229 */ /* 0x000fe2000000000a */
[----:B------:R-:W-:-:S06]  /*0d60*/  IMAD.WIDE.U32 R10, R35, 0x8, R4 ;  /* 0x00000008230a7825 */ /* 0x000fcc00078e0004 */
[----:B------:R-:W4:Y:S01]  /*0d70*/  LDG.E.64 R10, desc[UR6][R10.64] ;  /* 0x000000060a0a7981 */ /* 0x000f22000c1e1b00 */
[----:B------:R-:W-:Y:S01]  /*0d80*/  DADD R34, R32, R12 ;  /* 0x0000000020227229 */ /* 0x000fe2000000000c */
        /* <DEDUP_REMOVED lines=15> */
[----:B------:R-:W-:Y:S01]  /*0e80*/  IADD3 R37, PT, PT, R27, 0x22, RZ ;  /* 0x000000221b257810 */ /* 0x000fe20007ffe0ff */
        /* <DEDUP_REMOVED lines=15> */
[----:B------:R-:W4:Y:S01]  /*0f80*/  LDG.E.64 R10, desc[UR6][R10.64] ;  /* 0x000000060a0a7981 */ /* 0x000f22000c1e1b00 */
[----:B------:R-:W-:Y:S01]  /*0f90*/  DADD R32, R30, R32 ;  /* 0x000000001e207229 */ /* 0x000fe20000000020 */
[----:B------:R-:W-:-:S06]  /*0fa0*/  IMAD.WIDE.U32 R30, R35, 0x8, R4 ;  /* 0x00000008231e7825 */ /* 0x000fcc00078e0004 */
[----:B------:R-:W4:Y:S01]  /*0fb0*/  LDG.E.64 R30, desc[UR6][R30.64] ;  /* 0x000000061e1e7981 */ /* 0x000f22000c1e1b00 */
[----:B------:R-:W-:Y:S01]  /*0fc0*/  DADD R34, R32, R12 ;  /* 0x0000000020227229 */ /* 0x000fe2000000000c */
[----:B------:R-:W-:-:S04]  /*0fd0*/  IMAD.WIDE.U32 R32, R37, 0x8, R4 ;  /* 0x0000000825207825 */ /* 0x000fc800078e0004 */
[C---:B------:R-:W-:Y:S02]  /*0fe0*/  VIADD R13, R27.reuse, 0x23 ;  /* 0x000000231b0d7836 */ /* 0x040fe40000000000 */
[----:B------:R-:W4:Y:S01]  /*0ff0*/  LDG.E.64 R32, desc[UR6][R32.64] ;  /* 0x0000000620207981 */ /* 0x000f22000c1e1b00 */
[----:B------:R-:W-:Y:S01]  /*1000*/  IADD3 R37, PT, PT, R27, 0x24, RZ ;  /* 0x000000241b257810 */ /* 0x000fe20007ffe0ff */
[----:B------:R-:W-:-:S04]  /*1010*/  IMAD.WIDE.U32 R12, R13, 0x8, R4 ;  /* 0x000000080d0c7825 */ /* 0x000fc800078e0004 */
[----:B------:R-:W-:Y:S02]  /*1020*/  IMAD.WIDE.U32 R4, R37, 0x8, R4 ;  /* 0x0000000825047825 */ /* 0x000fe400078e0004 */
[----:B------:R-:W4:Y:S04]  /*1030*/  LDG.E.64 R12, desc[UR6][R12.64] ;  /* 0x000000060c0c7981 */ /* 0x000f28000c1e1b00 */
[----:B------:R-:W4:Y:S01]  /*1040*/  LDG.E.64 R4, desc[UR6][R4.64] ;  /* 0x0000000604047981 */ /* 0x000f22000c1e1b00 */
[----:B-----5:R-:W-:Y:S01]  /*1050*/  DADD R14, R34, R14 ;  /* 0x00000000220e7229 */ /* 0x020fe2000000000e */
[----:B------:R-:W-:Y:S01]  /*1060*/  UIADD3 UR4, UPT, UPT, UR4, 0x28, URZ ;  /* 0x0000002804047890 */ /* 0x000fe2000fffe0ff */
[----:B------:R-:W-:-:S03]  /*1070*/  VIADD R27, R27, 0x28 ;  /* 0x000000281b1b7836 */ /* 0x000fc60000000000 */
[----:B------:R-:W-:-:S03]  /*1080*/  UISETP.NE.AND UP0, UPT, UR4, 0x25f, UPT ;  /* 0x0000025f0400788c */ /* 0x000fc6000bf05270 */
[----:B------:R-:W-:-:S08]  /*1090*/  DADD R14, R14, R28 ;  /* 0x000000000e0e7229 */ /* 0x000fd0000000001c */
[----:B--2---:R-:W-:-:S08]  /*10a0*/  DADD R16, R16, R14 ;  /* 0x0000000010107229 */ /* 0x004fd0000000000e */
[----:B---3--:R-:W-:-:S08]  /*10b0*/  DADD R6, R16, R6 ;  /* 0x0000000010067229 */ /* 0x008fd00000000006 */
[----:B----4-:R-:W-:-:S08]  /*10c0*/  DADD R6, R6, R8 ;  /* 0x0000000006067229 */ /* 0x010fd00000000008 */
[----:B------:R-:W-:-:S08]  /*10d0*/  DADD R6, R6, R10 ;  /* 0x0000000006067229 */ /* 0x000fd0000000000a */
[----:B------:R-:W-:-:S08]  /*10e0*/  DADD R6, R6, R30 ;  /* 0x0000000006067229 */ /* 0x000fd0000000001e */
[----:B------:R-:W-:-:S08]  /*10f0*/  DADD R6, R6, R32 ;  /* 0x0000000006067229 */ /* 0x000fd00000000020 */
[----:B------:R-:W-:-:S08]  /*1100*/  DADD R6, R6, R12 ;  /* 0x0000000006067229 */ /* 0x000fd0000000000c */
[----:B------:R-:W-:Y:S01]  /*1110*/  DADD R16, R6, R4 ;  /* 0x0000000006107229 */ /* 0x000fe20000000004 */
[----:B------:R-:W-:Y:S10]  /*1120*/  BRA.U UP0, `(.L_x_6) ;  /* 0xfffffff500707547 */ /* 0x000ff4000b83ffff */
[----:B------:R-:W-:-:S14]  /*1130*/  DSETP.NEU.AND P0, PT, R16, RZ, PT ;  /* 0x000000ff1000722a */ /* 0x000fdc0003f0d000 */
[----:B------:R-:W-:Y:S05]  /*1140*/  @!P0 EXIT ;  /* 0x000000000000894d */ /* 0x000fea0003800000 */
[----:B------:R-:W-:Y:S02]  /*1150*/  MOV R35, RZ ;  /* 0x000000ff00237202 */ /* 0x000fe40000000f00 */
[----:B------:R-:W-:Y:S02]  /*1160*/  CS2R R14, SRZ ;  /* 0x00000000000e7805 */ /* 0x000fe4000001ff00 */
[----:B------:R-:W-:-:S07]  /*1170*/  CS2R R28, SRZ ;  /* 0x00000000001c7805 */ /* 0x000fce000001ff00 */
.L_x_7:
[----:B------:R-:W-:-:S05]  /*1180*/  IMAD.WIDE.U32 R4, R35, 0x8, R18 ;  /* 0x0000000823047825 */ /* 0x000fca00078e0012 */
[----:B------:R-:W2:Y:S04]  /*1190*/  LDG.E.64 R30, desc[UR6][R4.64] ;  /* 0x00000006041e7981 */ /* 0x000ea8000c1e1b00 */
[----:B------:R-:W3:Y:S04]  /*11a0*/  LDG.E.64 R32, desc[UR6][R4.64+0x8] ;  /* 0x0000080604207981 */ /* 0x000ee8000c1e1b00 */
[----:B------:R-:W4:Y:S04]  /*11b0*/  LDG.E.64 R6, desc[UR6][R4.64+0x10] ;  /* 0x0000100604067981 */ /* 0x000f28000c1e1b00 */
[----:B------:R-:W5:Y:S04]  /*11c0*/  LDG.E.64 R8, desc[UR6][R4.64+0x18] ;  /* 0x0000180604087981 */ /* 0x000f68000c1e1b00 */
[----:B------:R-:W5:Y:S04]  /*11d0*/  LDG.E.64 R10, desc[UR6][R4.64+0x20] ;  /* 0x00002006040a7981 */ /* 0x000f68000c1e1b00 */
[----:B------:R-:W5:Y:S04]  /*11e0*/  LDG.E.64 R12, desc[UR6][R4.64+0x28] ;  /* 0x00002806040c7981 */ /* 0x000f68000c1e1b00 */
[----:B------:R-:W5:Y:S04]  /*11f0*/  LDG.E.64 R26, desc[UR6][R4.64+0x30] ;  /* 0x00003006041a7981 */ /* 0x000f68000c1e1b00 */
[----:B------:R-:W5:Y:S01]  /*1200*/  LDG.E.64 R36, desc[UR6][R4.64+0x78] ;  /* 0x0000780604247981 */ /* 0x000f62000c1e1b00 */
[----:B--2---:R-:W-:-:S03]  /*1210*/  DADD R28, R30, R28 ;  /* 0x000000001e1c7229 */ /* 0x004fc6000000001c */
[----:B------:R-:W2:Y:S01]  /*1220*/  LDG.E.64 R30, desc[UR6][R4.64+0x38] ;  /* 0x00003806041e7981 */ /* 0x000ea2000c1e1b00 */
[----:B---3--:R-:W-:-:S03]  /*1230*/  DADD R32, R32, R14 ;  /* 0x0000000020207229 */ /* 0x008fc6000000000e */
[----:B------:R-:W3:Y:S01]  /*1240*/  LDG.E.64 R14, desc[UR6][R4.64+0x40] ;  /* 0x00004006040e7981 */ /* 0x000ee2000c1e1b00 */
[----:B----4-:R-:W-:-:S03]  /*1250*/  DADD R28, R28, R6 ;  /* 0x000000001c1c7229 */ /* 0x010fc60000000006 */
[----:B------:R-:W4:Y:S01]  /*1260*/  LDG.E.64 R6, desc[UR6][R4.64+0x48] ;  /* 0x0000480604067981 */ /* 0x000f22000c1e1b00 */
[----:B-----5:R-:W-:-:S03]  /*1270*/  DADD R32, R32, R8 ;  /* 0x0000000020207229 */ /* 0x020fc60000000008 */
[----:B------:R-:W5:Y:S01]  /*1280*/  LDG.E.64 R8, desc[UR6][R4.64+0x50] ;  /* 0x0000500604087981 */ /* 0x000f62000c1e1b00 */
[----:B------:R-:W-:-:S03]  /*1290*/  DADD R28, R28, R10 ;  /* 0x000000001c1c7229 */ /* 0x000fc6000000000a */
[----:B------:R-:W5:Y:S01]  /*12a0*/  LDG.E.64 R10, desc[UR6][R4.64+0x58] ;  /* 0x00005806040a7981 */ /* 0x000f62000c1e1b00 */
[----:B------:R-:W-:-:S03]  /*12b0*/  DADD R32, R32, R12 ;  /* 0x0000000020207229 */ /* 0x000fc6000000000c */
[----:B------:R-:W5:Y:S01]  /*12c0*/  LDG.E.64 R12, desc[UR6][R4.64+0x60] ;  /* 0x00006006040c7981 */ /* 0x000f62000c1e1b00 */
[----:B------:R-:W-:-:S03]  /*12d0*/  DADD R28, R28, R26 ;  /* 0x000000001c1c7229 */ /* 0x000fc6000000001a */
[----:B------:R-:W5:Y:S01]  /*12e0*/  LDG.E.64 R26, desc[UR6][R4.64+0x68] ;  /* 0x00006806041a7981 */ /* 0x000f62000c1e1b00 */
[----:B--2---:R-:W-:-:S03]  /*12f0*/  DADD R32, R32, R30 ;  /* 0x0000000020207229 */ /* 0x004fc6000000001e */
[----:B------:R-:W2:Y:S01]  /*1300*/  LDG.E.64 R30, desc[UR6][R4.64+0x70] ;  /* 0x00007006041e7981 */ /* 0x000ea2000c1e1b00 */
[----:B---3--:R-:W-:Y:S01]  /*1310*/  DADD R14, R28, R14 ;  /* 0x000000001c0e7229 */ /* 0x008fe2000000000e */
[----:B------:R-:W-:-:S03]  /*1320*/  VIADD R29, R35, 0x10 ;  /* 0x00000010231d7836 */ /* 0x000fc60000000000 */
[----:B----4-:R-:W-:Y:S01]  /*1330*/  DADD R32, R32, R6 ;  /* 0x0000000020207229 */ /* 0x010fe20000000006 */
[----:B------:R-:W-:-:S03]  /*1340*/  IMAD.WIDE.U32 R6, R29, 0x8, R18 ;  /* 0x000000081d067825 */ /* 0x000fc600078e0012 */
[----:B-----5:R-:W-:Y:S02]  /*1350*/  DADD R28, R14, R8 ;  /* 0x000000000e1c7229 */ /* 0x020fe40000000008 */
[----:B------:R-:W3:Y:S04]  /*1360*/  LDG.E.64 R8, desc[UR6][R6.64] ;  /* 0x0000000606087981 */ /* 0x000ee8000c1e1b00 */
[----:B------:R-:W4:Y:S01]  /*1370*/  LDG.E.64 R14, desc[UR6][R6.64+0x8] ;  /* 0x00000806060e7981 */ /* 0x000f22000c1e1b00 */
[----:B------:R-:W-:-:S03]  /*1380*/  DADD R32, R32, R10 ;  /* 0x0000000020207229 */ /* 0x000fc6000000000a */
[----:B------:R-:W5:Y:S04]  /*1390*/  LDG.E.64 R10, desc[UR6][R6.64+0x10] ;  /* 0x00001006060a7981 */ /* 0x000f68000c1e1b00 */
[----:B------:R-:W5:Y:S01]  /*13a0*/  LDG.E.64 R4, desc[UR6][R6.64+0x18] ;  /* 0x0000180606047981 */ /* 0x000f62000c1e1b00 */
[----:B------:R-:W-:Y:S02]  /*13b0*/  DADD R12, R28, R12 ;  /* 0x000000001c0c7229 */ /* 0x000fe4000000000c */
[----:B------:R-:W-:Y:S01]  /*13c0*/  DADD R32, R32, R26 ;  /* 0x0000000020207229 */ /* 0x000fe2000000001a */
[----:B------:R-:W5:Y:S04]  /*13d0*/  LDG.E.64 R28, desc[UR6][R6.64+0x30] ;  /* 0x00003006061c7981 */ /* 0x000f68000c1e1b00 */
[----:B------:R-:W5:Y:S03]  /*13e0*/  LDG.E.64 R26, desc[UR6][R6.64+0x20] ;  /* 0x00002006061a7981 */ /* 0x000f66000c1e1b00 */
[----:B------:R-:W-:Y:S01]  /*13f0*/  DADD R32, R32, R36 ;  /* 0x0000000020207229 */ /* 0x000fe20000000024 */
[----:B------:R-:W5:Y:S01]  /*1400*/  LDG.E.64 R36, desc[UR6][R6.64+0x78] ;  /* 0x0000780606247981 */ /* 0x000f62000c1e1b00 */
[----:B--2---:R-:W-:-:S03]  /*1410*/  DADD R30, R12, R30 ;  /* 0x000000000c1e7229 */ /* 0x004fc6000000001e */
[----:B------:R-:W2:Y:S05]  /*1420*/  LDG.E.64 R12, desc[UR6][R6.64+0x28] ;  /* 0x00002806060c7981 */ /* 0x000eaa000c1e1b00 */
[----:B---3--:R-:W-:Y:S02]  /*1430*/  DADD R8, R30, R8 ;  /* 0x000000001e087229 */ /* 0x008fe40000000008 */
[----:B------:R-:W3:Y:S01]  /*1440*/  LDG.E.64 R30, desc[UR6][R6.64+0x38] ;  /* 0x00003806061e7981 */ /* 0x000ee2000c1e1b00 */
[----:B----4-:R-:W-:-:S03]  /*1450*/  DADD R32, R32, R14 ;  /* 0x0000000020207229 */ /* 0x010fc6000000000e */
[----:B------:R-:W4:Y:S02]  /*1460*/  LDG.E.64 R14, desc[UR6][R6.64+0x40] ;  /* 0x00004006060e7981 */ /* 0x000f24000c1e1b00 */
[----:B-----5:R-:W-:Y:S02]  /*1470*/  DADD R10, R8, R10 ;  /* 0x00000000080a7229 */ /* 0x020fe4000000000a */
[----:B------:R-:W5:Y:S01]  /*1480*/  LDG.E.64 R8, desc[UR6][R6.64+0x48] ;  /* 0x0000480606087981 */ /* 0x000f62000c1e1b00 */
[----:B------:R-:W-:-:S03]  /*1490*/  DADD R32, R32, R4 ;  /* 0x0000000020207229 */ /* 0x000fc60000000004 */
[----:B------:R-:W5:Y:S02]  /*14a0*/  LDG.E.64 R4, desc[UR6][R6.64+0x50] ;  /* 0x0000500606047981 */ /* 0x000f64000c1e1b00 */
[----:B------:R-:W-:Y:S02]  /*14b0*/  DADD R26, R10, R26 ;  /* 0x000000000a1a7229 */ /* 0x000fe4000000001a */
[----:B------:R-:W5:Y:S06]  /*14c0*/  LDG.E.64 R10, desc[UR6][R6.64+0x58] ;  /* 0x00005806060a7981 */ /* 0x000f6c000c1e1b00 */
[----:B------:R-:W-:-:S02]  /*14d0*/  DADD R28, R26, R28 ;  /* 0x000000001a1c7229 */ /* 0x000fc4000000001c */
[----:B------:R-:W5:Y:S01]  /*14e0*/  LDG.E.64 R26, desc[UR6][R6.64+0x68] ;  /* 0x00006806061a7981 */ /* 0x000f62000c1e1b00 */
[----:B--2---:R-:W-:-:S03]  /*14f0*/  DADD R32, R32, R12 ;  /* 0x0000000020207229 */ /* 0x004fc6000000000c */
[----:B------:R-:W2:Y:S05]  /*1500*/  LDG.E.64 R12, desc[UR6][R6.64+0x60] ;  /* 0x00006006060c7981 */ /* 0x000eaa000c1e1b00 */
[----:B---3--:R-:W-:Y:S01]  /*1510*/  DADD R30, R32, R30 ;  /* 0x00000000201e7229 */ /* 0x008fe2000000001e */
[----:B------:R-:W-:Y:S01]  /*1520*/  IADD3 R33, PT, PT, R35, 0x20, RZ ;  /* 0x0000002023217810 */ /* 0x000fe20007ffe0ff */
[----:B----4-:R-:W-:Y:S01]  /*1530*/  DADD R28, R28, R14 ;  /* 0x000000001c1c7229 */ /* 0x010fe2000000000e */
[----:B------:R-:W3:Y:S03]  /*1540*/  LDG.E.64 R14, desc[UR6][R6.64+0x70] ;  /* 0x00007006060e7981 */ /* 0x000ee6000c1e1b00 */
[----:B------:R-:W-:-:S02]  /*1550*/  IMAD.WIDE.U32 R32, R33, 0x8, R18 ;  /* 0x0000000821207825 */ /* 0x000fc400078e0012 */
[----:B-----5:R-:W-:-:S03]  /*1560*/  DADD R30, R30, R8 ;  /* 0x000000001e1e7229 */ /* 0x020fc60000000008 */
[----:B------:R-:W4:Y:S01]  /*1570*/  LDG.E.64 R8, desc[UR6][R32.64] ;  /* 0x0000000620087981 */ /* 0x000f22000c1e1b00 */
[----:B------:R-:W-:-:S03]  /*1580*/  DADD R28, R28, R4 ;  /* 0x000000001c1c7229 */ /* 0x000fc60000000004 */
[----:B------:R-:W5:Y:S01]  /*1590*/  LDG.E.64 R4, desc[UR6][R32.64+0x8] ;  /* 0x0000080620047981 */ /* 0x000f62000c1e1b00 */
[----:B------:R-:W-:-:S03]  /*15a0*/  DADD R30, R30, R10 ;  /* 0x000000001e1e7229 */ /* 0x000fc6000000000a */
[----:B------:R-:W5:Y:S04]  /*15b0*/  LDG.E.64 R6, desc[UR6][R32.64+0x20] ;  /* 0x0000200620067981 */ /* 0x000f68000c1e1b00 */
[----:B------:R-:W5:Y:S01]  /*15c0*/  LDG.E.64 R10, desc[UR6][R32.64+0x10] ;  /* 0x00001006200a7981 */ /* 0x000f62000c1e1b00 */
[----:B------:R-:W-:Y:S02]  /*15d0*/  DADD R26, R30, R26 ;  /* 0x000000001e1a7229 */ /* 0x000fe4000000001a */
[----:B--2---:R-:W-:Y:S01]  /*15e0*/  DADD R28, R28, R12 ;  /* 0x000000001c1c7229 */ /* 0x004fe2000000000c */
[----:B------:R-:W2:Y:S05]  /*15f0*/  LDG.E.64 R12, desc[UR6][R32.64+0x18] ;  /* 0x00001806200c7981 */ /* 0x000eaa000c1e1b00 */
[----:B------:R-:W-:-:S02]  /*1600*/  DADD R36, R26, R36 ;  /* 0x000000001a247229 */ /* 0x000fc40000000024 */
[----:B------:R-:W2:Y:S01]  /*1610*/  LDG.E.64 R26, desc[UR6][R32.64+0x30] ;  /* 0x00003006201a7981 */ /* 0x000ea2000c1e1b00 */
[----:B---3--:R-:W-:-:S03]  /*1620*/  DADD R14, R28, R14 ;  /* 0x000000001c0e7229 */ /* 0x008fc6000000000e */
[----:B------:R-:W3:Y:S05]  /*1630*/  LDG.E.64 R28, desc[UR6][R32.64+0x28] ;  /* 0x00002806201c7981 */ /* 0x000eea000c1e1b00 */
[----:B----4-:R-:W-:Y:S01]  /*1640*/  DADD R14, R14, R8 ;  /* 0x000000000e0e7229 */ /* 0x010fe20000000008 */
[----:B------:R-:W4:Y:S01]  /*1650*/  LDG.E.64 R8, desc[UR6][R32.64+0x38] ;  /* 0x0000380620087981 */ /* 0x000f22000c1e1b00 */
[----:B-----5:R-:W-:-:S03]  /*1660*/  DADD R36, R36, R4 ;  /* 0x0000000024247229 */ /* 0x020fc60000000004 */
[----:B------:R-:W5:Y:S03]  /*1670*/  LDG.E.64 R4, desc[UR6][R32.64+0x40] ;  /* 0x0000400620047981 */ /* 0x000f66000c1e1b00 */
[----:B------:R-:W-:Y:S01]  /*1680*/  DADD R14, R14, R10 ;  /* 0x000000000e0e7229 */ /* 0x000fe2000000000a */
[----:B------:R-:W5:Y:S07]  /*1690*/  LDG.E.64 R10, desc[UR6][R32.64+0x48] ;  /* 0x00004806200a7981 */ /* 0x000f6e000c1e1b00 */
[----:B------:R-:W-:Y:S01]  /*16a0*/  DADD R14, R14, R6 ;  /* 0x000000000e0e7229 */ /* 0x000fe20000000006 */
[----:B------:R-:W5:Y:S01]  /*16b0*/  LDG.E.64 R6, desc[UR6][R32.64+0x58] ;  /* 0x0000580620067981 */ /* 0x000f62000c1e1b00 */
[----:B--2---:R-:W-:-:S03]  /*16c0*/  DADD R36, R36, R12 ;  /* 0x0000000024247229 */ /* 0x004fc6000000000c */
[----:B------:R-:W2:Y:S03]  /*16d0*/  LDG.E.64 R12, desc[UR6][R32.64+0x50] ;  /* 0x00005006200c7981 */ /* 0x000ea6000c1e1b00 */
[----:B------:R-:W-:Y:S02]  /*16e0*/  DADD R30, R14, R26 ;  /* 0x000000000e1e7229 */ /* 0x000fe4000000001a */
[----:B------:R-:W2:Y:S04]  /*16f0*/  LDG.E.64 R14, desc[UR6][R32.64+0x60] ;  /* 0x00006006200e7981 */ /* 0x000ea8000c1e1b00 */
[----:B------:R-:W2:Y:S01]  /*1700*/  LDG.E.64 R26, desc[UR6][R32.64+0x68] ;  /* 0x00006806201a7981 */ /* 0x000ea2000c1e1b00 */
[----:B---3--:R-:W-:-:S08]  /*1710*/  DADD R28, R36, R28 ;  /* 0x00000000241c7229 */ /* 0x008fd0000000001c */
[----:B----4-:R-:W-:Y:S01]  /*1720*/  DADD R28, R28, R8 ;  /* 0x000000001c1c7229 */ /* 0x010fe20000000008 */
[----:B------:R-:W3:Y:S01]  /*1730*/  LDG.E.64 R8, desc[UR6][R32.64+0x70] ;  /* 0x0000700620087981 */ /* 0x000ee2000c1e1b00 */
[----:B------:R-:W-:Y:S01]  /*1740*/  VIADD R37, R35, 0x30 ;  /* 0x0000003023257836 */ /* 0x000fe20000000000 */
[----:B-----5:R-:W-:Y:S02]  /*1750*/  DADD R4, R30, R4 ;  /* 0x000000001e047229 */ /* 0x020fe40000000004 */
[----:B------:R-:W4:Y:S01]  /*1760*/  LDG.E.64 R30, desc[UR6][R32.64+0x78] ;  /* 0x00007806201e7981 */ /* 0x000f22000c1e1b00 */
[----:B------:R-:W-:Y:S02]  /*1770*/  IMAD.WIDE.U32 R36, R37, 0x8, R18 ;  /* 0x0000000825247825 */ /* 0x000fe400078e0012 */
[----:B------:R-:W-:-:S03]  /*1780*/  DADD R28, R28, R10 ;  /* 0x000000001c1c7229 */ /* 0x000fc6000000000a */
[----:B------:R-:W5:Y:S04]  /*1790*/  LDG.E.64 R10, desc[UR6][R36.64] ;  /* 0x00000006240a7981 */ /* 0x000f68000c1e1b00 */
[----:B------:R-:W5:Y:S01]  /*17a0*/  LDG.E.64 R32, desc[UR6][R36.64+0x78] ;  /* 0x0000780624207981 */ /* 0x000f62000c1e1b00 */
[----:B------:R-:W-:-:S03]  /*17b0*/  DADD R28, R28, R6 ;  /* 0x000000001c1c7229 */ /* 0x000fc60000000006 */
[----:B------:R-:W5:Y:S01]  /*17c0*/  LDG.E.64 R6, desc[UR6][R36.64+0x10] ;  /* 0x0000100624067981 */ /* 0x000f62000c1e1b00 */
[----:B--2---:R-:W-:-:S03]  /*17d0*/  DADD R12, R4, R12 ;  /* 0x00000000040c7229 */ /* 0x004fc6000000000c */
[----:B------:R-:W2:Y:S05]  /*17e0*/  LDG.E.64 R4, desc[UR6][R36.64+0x8] ;  /* 0x0000080624047981 */ /* 0x000eaa000c1e1b00 */
[----:B------:R-:W-:Y:S01]  /*17f0*/  DADD R12, R12, R14 ;  /* 0x000000000c0c7229 */ /* 0x000fe2000000000e */
[----:B------:R-:W2:Y:S01]  /*1800*/  LDG.E.64 R14, desc[UR6][R36.64+0x18] ;  /* 0x00001806240e7981 */ /* 0x000ea2000c1e1b00 */
[----:B------:R-:W-:-:S06]  /*1810*/  DADD R26, R28, R26 ;  /* 0x000000001c1a7229 */ /* 0x000fcc000000001a */
[----:B---3--:R-:W-:Y:S02]  /*1820*/  DADD R28, R12, R8 ;  /* 0x000000000c1c7229 */ /* 0x008fe40000000008 */
[----:B------:R-:W3:Y:S04]  /*1830*/  LDG.E.64 R12, desc[UR6][R36.64+0x20] ;  /* 0x00002006240c7981 */ /* 0x000ee8000c1e1b00 */
[----:B------:R-:W3:Y:S01]  /*1840*/  LDG.E.64 R8, desc[UR6][R36.64+0x28] ;  /* 0x0000280624087981 */ /* 0x000ee2000c1e1b00 */
[----:B----4-:R-:W-:-:S03]  /*1850*/  DADD R30, R26, R30 ;  /* 0x000000001a1e7229 */ /* 0x010fc6000000001e */
[----:B------:R-:W4:Y:S01]  /*1860*/  LDG.E.64 R26, desc[UR6][R36.64+0x30] ;  /* 0x00003006241a7981 */ /* 0x000f22000c1e1b00 */
[----:B-----5:R-:W-:-:S03]  /*1870*/  DADD R28, R28, R10 ;  /* 0x000000001c1c7229 */ /* 0x020fc6000000000a */
[----:B------:R-:W5:Y:S05]  /*1880*/  LDG.E.64 R10, desc[UR6][R36.64+0x38] ;  /* 0x00003806240a7981 */ /* 0x000f6a000c1e1b00 */
[----:B------:R-:W-:Y:S01]  /*1890*/  DADD R28, R28, R6 ;  /* 0x000000001c1c7229 */ /* 0x000fe20000000006 */
[----:B------:R-:W5:Y:S01]  /*18a0*/  LDG.E.64 R6, desc[UR6][R36.64+0x48] ;  /* 0x0000480624067981 */ /* 0x000f62000c1e1b00 */
[----:B--2---:R-:W-:-:S03]  /*18b0*/  DADD R30, R30, R4 ;  /* 0x000000001e1e7229 */ /* 0x004fc60000000004 */
[----:B------:R-:W2:Y:S05]  /*18c0*/  LDG.E.64 R4, desc[UR6][R36.64+0x40] ;  /* 0x0000400624047981 */ /* 0x000eaa000c1e1b00 */
[----:B------:R-:W-:Y:S02]  /*18d0*/  DADD R14, R30, R14 ;  /* 0x000000001e0e7229 */ /* 0x000fe4000000000e */
[----:B---3--:R-:W-:Y:S01]  /*18e0*/  DADD R28, R28, R12 ;  /* 0x000000001c1c7229 */ /* 0x008fe2000000000c */
[----:B------:R-:W3:Y:S05]  /*18f0*/  LDG.E.64 R12, desc[UR6][R36.64+0x50] ;  /* 0x00005006240c7981 */ /* 0x000eea000c1e1b00 */
[----:B------:R-:W-:Y:S01]  /*1900*/  DADD R14, R14, R8 ;  /* 0x000000000e0e7229 */ /* 0x000fe20000000008 */
[----:B------:R-:W3:Y:S01]  /*1910*/  LDG.E.64 R8, desc[UR6][R36.64+0x58] ;  /* 0x0000580624087981 */ /* 0x000ee2000c1e1b00 */
[----:B----4-:R-:W-:-:S03]  /*1920*/  DADD R30, R28, R26 ;  /* 0x000000001c1e7229 */ /* 0x010fc6000000001a */
[----:B------:R-:W4:Y:S03]  /*1930*/  LDG.E.64 R28, desc[UR6][R36.64+0x60] ;  /* 0x00006006241c7981 */ /* 0x000f26000c1e1b00 */
[----:B-----5:R-:W-:Y:S01]  /*1940*/  DADD R14, R14, R10 ;  /* 0x000000000e0e7229 */ /* 0x020fe2000000000a */
[----:B------:R-:W5:Y:S04]  /*1950*/  LDG.E.64 R26, desc[UR6][R36.64+0x68] ;  /* 0x00006806241a7981 */ /* 0x000f68000c1e1b00 */
[----:B------:R-:W5:Y:S03]  /*1960*/  LDG.E.64 R10, desc[UR6][R36.64+0x70] ;  /* 0x00007006240a7981 */ /* 0x000f66000c1e1b00 */
[----:B------:R-:W-:-:S02]  /*1970*/  DADD R14, R14, R6 ;  /* 0x000000000e0e7229 */ /* 0x000fc40000000006 */
[----:B--2---:R-:W-:Y:S01]  /*1980*/  DADD R4, R30, R4 ;  /* 0x000000001e047229 */ /* 0x004fe20000000004 */
[----:B------:R-:W-:-:S05]  /*1990*/  IADD3 R31, PT, PT, R35, 0x40, RZ ;  /* 0x00000040231f7810 */ /* 0x000fca0007ffe0ff */
[----:B------:R-:W-:-:S05]  /*19a0*/  IMAD.WIDE.U32 R30, R31, 0x8, R18 ;  /* 0x000000081f1e7825 */ /* 0x000fca00078e0012 */
[----:B------:R-:W2:Y:S04]  /*19b0*/  LDG.E.64 R6, desc[UR6][R30.64] ;  /* 0x000000061e067981 */ /* 0x000ea8000c1e1b00 */
[----:B------:R-:W2:Y:S01]  /*19c0*/  LDG.E.64 R36, desc[UR6][R30.64+0x78] ;  /* 0x000078061e247981 */ /* 0x000ea2000c1e1b00 */
[----:B---3--:R-:W-:-:S03]  /*19d0*/  DADD R4, R4, R12 ;  /* 0x0000000004047229 */ /* 0x008fc6000000000c */
[----:B------:R-:W3:Y:S01]  /*19e0*/  LDG.E.64 R12, desc[UR6][R30.64+0x18] ;  /* 0x000018061e0c7981 */ /* 0x000ee2000c1e1b00 */
[----:B------:R-:W-:-:S03]  /*19f0*/  DADD R14, R14, R8 ;  /* 0x000000000e0e7229 */ /* 0x000fc60000000008 */
        /* <DEDUP_REMOVED lines=9> */
[----:B--2---:R-:W-:-:S03]  /*1a90*/  DADD R28, R6, R28 ;  /* 0x00000000061c7229 */ /* 0x004fc6000000001c */
[----:B------:R-:W2:Y:S01]  /*1aa0*/  LDG.E.64 R6, desc[UR6][R30.64+0x38] ;  /* 0x000038061e067981 */ /* 0x000ea2000c1e1b00 */
[----:B---3--:R-:W-:-:S04]  /*1ab0*/  DADD R8, R8, R32 ;  /* 0x0000000008087229 */ /* 0x008fc80000000020 */
[----:B----4-:R-:W-:Y:S01]  /*1ac0*/  DADD R28, R28, R4 ;  /* 0x000000001c1c7229 */ /* 0x010fe20000000004 */
[----:B------:R-:W3:Y:S03]  /*1ad0*/  LDG.E.64 R4, desc[UR6][R30.64+0x40] ;  /* 0x000040061e047981 */ /* 0x000ee6000c1e1b00 */
[----:B------:R-:W-:Y:S02]  /*1ae0*/  DADD R12, R8, R12 ;  /* 0x00000000080c7229 */ /* 0x000fe4000000000c */
[----:B------:R-:W4:Y:S02]  /*1af0*/  LDG.E.64 R8, desc[UR6][R30.64+0x48] ;  /* 0x000048061e087981 */ /* 0x000f24000c1e1b00 */
[----:B-----5:R-:W-:Y:S02]  /*1b00*/  DADD R28, R28, R26 ;  /* 0x000000001c1c7229 */ /* 0x020fe4000000001a */
[----:B------:R-:W5:Y:S02]  /*1b10*/  LDG.E.64 R26, desc[UR6][R30.64+0x50] ;  /* 0x000050061e1a7981 */ /* 0x000f64000c1e1b00 */
[----:B------:R-:W-:-:S02]  /*1b20*/  DADD R12, R12, R10 ;  /* 0x000000000c0c7229 */ /* 0x000fc4000000000a */
[----:B------:R-:W5:Y:S02]  /*1b30*/  LDG.E.64 R10, desc[UR6][R30.64+0x58] ;  /* 0x000058061e0a7981 */ /* 0x000f64000c1e1b00 */
[----:B------:R-:W-:Y:S02]  /*1b40*/  DADD R32, R28, R14 ;  /* 0x000000001c207229 */ /* 0x000fe4000000000e */
[----:B------:R-:W5:Y:S04]  /*1b50*/  LDG.E.64 R28, desc[UR6][R30.64+0x60] ;  /* 0x000060061e1c7981 */ /* 0x000f68000c1e1b00 */
[----:B------:R-:W5:Y:S01]  /*1b60*/  LDG.E.64 R14, desc[UR6][R30.64+0x68] ;  /* 0x000068061e0e7981 */ /* 0x000f62000c1e1b00 */
[----:B--2---:R-:W-:-:S03]  /*1b70*/  DADD R12, R12, R6 ;  /* 0x000000000c0c7229 */ /* 0x004fc60000000006 */
[----:B------:R-:W2:Y:S01]  /*1b80*/  LDG.E.64 R6, desc[UR6][R30.64+0x70] ;  /* 0x000070061e067981 */ /* 0x000ea2000c1e1b00 */
[----:B------:R-:W-:-:S05]  /*1b90*/  VIADD R35, R35, 0x50 ;  /* 0x0000005023237836 */ /* 0x000fca0000000000 */
[----:B------:R-:W-:Y:S01]  /*1ba0*/  ISETP.GE.U32.AND P0, PT, R35, 0x4b0, PT ;  /* 0x000004b02300780c */ /* 0x000fe20003f06070 */
[----:B---3--:R-:W-:Y:S02]  /*1bb0*/  DADD R4, R32, R4 ;  /* 0x0000000020047229 */ /* 0x008fe40000000004 */
[----:B----4-:R-:W-:-:S06]  /*1bc0*/  DADD R8, R12, R8 ;  /* 0x000000000c087229 */ /* 0x010fcc0000000008 */
[----:B-----5:R-:W-:Y:S02]  /*1bd0*/  DADD R4, R4, R26 ;  /* 0x0000000004047229 */ /* 0x020fe4000000001a */
[----:B------:R-:W-:-:S06]  /*1be0*/  DADD R8, R8, R10 ;  /* 0x0000000008087229 */ /* 0x000fcc000000000a */
[----:B------:R-:W-:Y:S02]  /*1bf0*/  DADD R28, R4, R28 ;  /* 0x00000000041c7229 */ /* 0x000fe4000000001c */
[----:B------:R-:W-:-:S08]  /*1c00*/  DADD R14, R8, R14 ;  /* 0x00000000080e7229 */ /* 0x000fd0000000000e */
[----:B------:R-:W-:Y:S02]  /*1c10*/  DADD R14, R14, R36 ;  /* 0x000000000e0e7229 */ /* 0x000fe40000000024 */
[----:B--2---:R-:W-:Y:S01]  /*1c20*/  DADD R28, R28, R6 ;  /* 0x000000001c1c7229 */ /* 0x004fe20000000006 */
[----:B------:R-:W-:Y:S10]  /*1c30*/  @!P0 BRA `(.L_x_7) ;  /* 0xfffffff400508947 */ /* 0x000ff4000383ffff */
[----:B------:R-:W1:Y:S01]  /*1c40*/  MUFU.RCP64H R5, R17 ;  /* 0x0000001100057308 */ /* 0x000e620000001800 */
[----:B------:R-:W-:Y:S01]  /*1c50*/  MOV R4, 0x1 ;  /* 0x0000000100047802 */ /* 0x000fe20000000f00 */
[----:B------:R-:W-:Y:S01]  /*1c60*/  BSSY.RECONVERGENT B1, `(.L_x_8) ;  /* 0x0000015000017945 */ /* 0x000fe20003800200 */
[----:B------:R-:W-:-:S04]  /*1c70*/  FSETP.GEU.AND P1, PT, |R29|, 6.5827683646048100446e-37, PT ;  /* 0x036000001d00780b */ /* 0x000fc80003f2e200 */
[----:B-1----:R-:W-:-:S08]  /*1c80*/  DFMA R6, -R16, R4, 1 ;  /* 0x3ff000001006742b */ /* 0x002fd00000000104 */
[----:B------:R-:W-:-:S08]  /*1c90*/  DFMA R6, R6, R6, R6 ;  /* 0x000000060606722b */ /* 0x000fd00000000006 */
[----:B------:R-:W-:-:S08]  /*1ca0*/  DFMA R6, R4, R6, R4 ;  /* 0x000000060406722b */ /* 0x000fd00000000004 */
[----:B------:R-:W-:-:S08]  /*1cb0*/  DFMA R4, -R16, R6, 1 ;  /* 0x3ff000001004742b */ /* 0x000fd00000000106 */
[----:B------:R-:W-:-:S08]  /*1cc0*/  DFMA R4, R6, R4, R6 ;  /* 0x000000040604722b */ /* 0x000fd00000000006 */
[----:B------:R-:W-:-:S08]  /*1cd0*/  DMUL R6, R28, R4 ;  /* 0x000000041c067228 */ /* 0x000fd00000000000 */
[----:B------:R-:W-:-:S08]  /*1ce0*/  DFMA R8, -R16, R6, R28 ;  /* 0x000000061008722b */ /* 0x000fd0000000011c */
[----:B------:R-:W-:-:S10]  /*1cf0*/  DFMA R4, R4, R8, R6 ;  /* 0x000000080404722b */ /* 0x000fd40000000006 */
[----:B------:R-:W-:-:S05]  /*1d00*/  FFMA R0, RZ, R17, R5 ;  /* 0x00000011ff007223 */ /* 0x000fca0000000005 */
[----:B------:R-:W-:-:S13]  /*1d10*/  FSETP.GT.AND P0, PT, |R0|, 1.469367938527859385e-39, PT ;  /* 0x001000000000780b */ /* 0x000fda0003f04200 */
[----:B------:R-:W-:Y:S05]  /*1d20*/  @P0 BRA P1, `(.L_x_9) ;  /* 0x0000000000200947 */ /* 0x000fea0000800000 */
[----:B------:R-:W-:Y:S01]  /*1d30*/  IMAD.MOV.U32 R6, RZ, RZ, R28 ;  /* 0x000000ffff067224 */ /* 0x000fe200078e001c */
[----:B------:R-:W-:Y:S01]  /*1d40*/  MOV R7, R29 ;  /* 0x0000001d00077202 */ /* 0x000fe20000000f00 */
[----:B------:R-:W-:Y:S01]  /*1d50*/  IMAD.MOV.U32 R8, RZ, RZ, R16 ;  /* 0x000000ffff087224 */ /* 0x000fe200078e0010 */
[----:B------:R-:W-:Y:S02]  /*1d60*/  MOV R9, R17 ;  /* 0x0000001100097202 */ /* 0x000fe40000000f00 */
[----:B------:R-:W-:-:S07]  /*1d70*/  MOV R0, 0x1d90 ;  /* 0x00001d9000007802 */ /* 0x000fce0000000f00 */
[----:B0-----:R-:W-:Y:S05]  /*1d80*/  CALL.REL.NOINC `($__internal_0_$__cuda_sm20_div_rn_f64_full) ;  /* 0x0000000000c87944 */ /* 0x001fea0003c00000 */
[----:B------:R-:W-:Y:S01]  /*1d90*/  IMAD.MOV.U32 R4, RZ, RZ, R6 ;  /* 0x000000ffff047224 */ /* 0x000fe200078e0006 */
[----:B------:R-:W-:-:S07]  /*1da0*/  MOV R5, R7 ;  /* 0x0000000700057202 */ /* 0x000fce0000000f00 */
.L_x_9:
[----:B------:R-:W-:Y:S05]  /*1db0*/  BSYNC.RECONVERGENT B1 ;  /* 0x0000000000017941 */ /* 0x000fea0003800200 */
.L_x_8:
[----:B------:R-:W2:Y:S01]  /*1dc0*/  LDG.E.64 R12, desc[UR6][R22.64] ;  /* 0x00000006160c7981 */ /* 0x000ea2000c1e1b00 */
[----:B------:R-:W1:Y:S01]  /*1dd0*/  MUFU.RCP64H R7, R17 ;  /* 0x0000001100077308 */ /* 0x000e620000001800 */
[----:B------:R-:W-:Y:S01]  /*1de0*/  IMAD.MOV.U32 R6, RZ, RZ, 0x1 ;  /* 0x00000001ff067424 */ /* 0x000fe200078e00ff */
[----:B------:R-:W-:Y:S01]  /*1df0*/  FSETP.GEU.AND P1, PT, |R15|, 6.5827683646048100446e-37, PT ;  /* 0x036000000f00780b */ /* 0x000fe20003f2e200 */
[----:B------:R3:W-:Y:S01]  /*1e00*/  STG.E.64 desc[UR6][R22.64], R4 ;  /* 0x0000000416007986 */ /* 0x0007e2000c101b06 */
[----:B------:R-:W-:Y:S03]  /*1e10*/  BSSY.RECONVERGENT B1, `(.L_x_10) ;  /* 0x0000013000017945 */ /* 0x000fe60003800200 */
        /* <DEDUP_REMOVED lines=9> */
[----:B------:R-:W-:Y:S01]  /*1eb0*/  FSETP.GT.AND P0, PT, |R0|, 1.469367938527859385e-39, PT ;  /* 0x001000000000780b */ /* 0x000fe20003f04200 */
[----:B--2---:R-:W-:-:S12]  /*1ec0*/  DADD R12, -R12, R4 ;  /* 0x000000000c0c7229 */ /* 0x004fd80000000104 */
[----:B---3--:R-:W-:Y:S05]  /*1ed0*/  @P0 BRA P1, `(.L_x_11) ;  /* 0x0000000000180947 */ /* 0x008fea0000800000 */
[----:B------:R-:W-:Y:S01]  /*1ee0*/  MOV R6, R14 ;  /* 0x0000000e00067202 */ /* 0x000fe20000000f00 */
[----:B------:R-:W-:Y:S01]  /*1ef0*/  IMAD.MOV.U32 R7, RZ, RZ, R15 ;  /* 0x000000ffff077224 */ /* 0x000fe200078e000f */
[----:B------:R-:W-:Y:S01]  /*1f00*/  MOV R8, R16 ;  /* 0x0000001000087202 */ /* 0x000fe20000000f00 */
[----:B------:R-:W-:Y:S01]  /*1f10*/  IMAD.MOV.U32 R9, RZ, RZ, R17 ;  /* 0x000000ffff097224 */ /* 0x000fe200078e0011 */
[----:B------:R-:W-:-:S07]  /*1f20*/  MOV R0, 0x1f40 ;  /* 0x00001f4000007802 */ /* 0x000fce0000000f00 */
[----:B0-----:R-:W-:Y:S05]  /*1f30*/  CALL.REL.NOINC `($__internal_0_$__cuda_sm20_div_rn_f64_full) ;  /* 0x00000000005c7944 */ /* 0x001fea0003c00000 */
.L_x_11:
[----:B------:R-:W-:Y:S05]  /*1f40*/  BSYNC.RECONVERGENT B1 ;  /* 0x0000000000017941 */ /* 0x000fea0003800200 */
.L_x_10:
[----:B------:R-:W2:Y:S01]  /*1f50*/  LDG.E.64 R4, desc[UR6][R22.64+0x8] ;  /* 0x0000080616047981 */ /* 0x000ea2000c1e1b00 */
[----:B------:R-:W1:Y:S01]  /*1f60*/  S2UR UR5, SR_CgaCtaId ;  /* 0x00000000000579c3 */ /* 0x000e620000008800 */
[----:B------:R-:W-:Y:S01]  /*1f70*/  UMOV UR8, 0xe826d695 ;  /* 0xe826d69500087882 */ /* 0x000fe20000000000 */
[----:B------:R-:W-:Y:S01]  /*1f80*/  UMOV UR9, 0x3e112e0b ;  /* 0x3e112e0b00097882 */ /* 0x000fe20000000000 */
[----:B------:R-:W-:Y:S01]  /*1f90*/  UMOV UR4, 0x400 ;  /* 0x0000040000047882 */ /* 0x000fe20000000000 */
[----:B------:R3:W-:Y:S01]  /*1fa0*/  STG.E.64 desc[UR6][R22.64+0x8], R6 ;  /* 0x0000080616007986 */ /* 0x0007e2000c101b06 */
[----:B-1----:R-:W-:Y:S01]  /*1fb0*/  ULEA UR4, UR5, UR4, 0x18 ;  /* 0x0000000405047291 */ /* 0x002fe2000f8ec0ff */
[----:B--2---:R-:W-:-:S08]  /*1fc0*/  DADD R4, -R4, R6 ;  /* 0x0000000004047229 */ /* 0x004fd00000000106 */
[----:B------:R-:W-:-:S08]  /*1fd0*/  DMUL R4, R4, R4 ;  /* 0x0000000404047228 */ /* 0x000fd00000000000 */
[----:B------:R-:W-:-:S08]  /*1fe0*/  DFMA R4, R12, R12, R4 ;  /* 0x0000000c0c04722b */ /* 0x000fd00000000004 */
[----:B------:R-:W-:-:S06]  /*1ff0*/  DSETP.GEU.AND P0, PT, R4, UR8, PT ;  /* 0x0000000804007e2a */ /* 0x000fcc000bf0e000 */
[----:B------:R-:W-:-:S05]  /*2000*/  SEL R0, RZ, 0x1, P0 ;  /* 0x00000001ff007807 */ /* 0x000fca0000000000 */
[----:B------:R3:W-:Y:S03]  /*2010*/  STS [UR4], R0 ;  /* 0x00000000ff007988 */ /* 0x0007e60008000804 */
.L_x_5:
[----:B------:R-:W-:Y:S05]  /*2020*/  BSYNC.RECONVERGENT B0 ;  /* 0x0000000000007941 */ /* 0x000fea0003800200 */
.L_x_4:
[----:B------:R-:W2:Y:S08]  /*2030*/  S2UR UR5, SR_CgaCtaId ;  /* 0x00000000000579c3 */ /* 0x000eb00000008800 */
[----:B------:R-:W-:Y:S06]  /*2040*/  BAR.SYNC.DEFER_BLOCKING 0x0 ;  /* 0x0000000000007b1d */ /* 0x000fec0000010000 */
[----:B------:R-:W-:-:S02]  /*2050*/  UMOV UR4, 0x400 ;  /* 0x0000040000047882 */ /* 0x000fc40000000000 */
[----:B--2---:R-:W-:-:S09]  /*2060*/  ULEA UR4, UR5, UR4, 0x18 ;  /* 0x0000000405047291 */ /* 0x004fd2000f8ec0ff */
[----:B---3--:R-:W2:Y:S02]  /*2070*/  LDS R0, [UR4] ;  /* 0x00000004ff007984 */ /* 0x008ea40008000800 */
[----:B--2---:R-:W-:-:S13]  /*2080*/  ISETP.NE.AND P0, PT, R0, RZ, PT ;  /* 0x000000ff0000720c */ /* 0x004fda0003f05270 */
[----:B------:R-:W-:Y:S05]  /*2090*/  @!P0 BRA `(.L_x_12) ;  /* 0xffffffe000208947 */ /* 0x000fea000383ffff */
[----:B------:R-:W-:Y:S05]  /*20a0*/  EXIT ;  /* 0x000000000000794d */ /* 0x000fea0003800000 */
        .weak           $__internal_0_$__cuda_sm20_div_rn_f64_full
        .type           $__internal_0_$__cuda_sm20_div_rn_f64_full,@function
        .size           $__internal_0_$__cuda_sm20_div_rn_f64_full,(.L_x_19 - $__internal_0_$__cuda_sm20_div_rn_f64_full)
$__internal_0_$__cuda_sm20_div_rn_f64_full:
[C---:B------:R-:W-:Y:S01]  /*20b0*/  FSETP.GEU.AND P0, PT, |R9|.reuse, 1.469367938527859385e-39, PT ;  /* 0x001000000900780b */ /* 0x040fe20003f0e200 */
[----:B------:R-:W-:Y:S01]  /*20c0*/  IMAD.MOV.U32 R28, RZ, RZ, 0x1 ;  /* 0x00000001ff1c7424 */ /* 0x000fe200078e00ff */
[----:B------:R-:W-:Y:S01]  /*20d0*/  LOP3.LUT R10, R9, 0x800fffff, RZ, 0xc0, !PT ;  /* 0x800fffff090a7812 */ /* 0x000fe200078ec0ff */
[----:B------:R-:W-:Y:S01]  /*20e0*/  BSSY.RECONVERGENT B2, `(.L_x_13) ;  /* 0x0000054000027945 */ /* 0x000fe20003800200 */
[C---:B------:R-:W-:Y:S02]  /*20f0*/  FSETP.GEU.AND P2, PT, |R7|.reuse, 1.469367938527859385e-39, PT ;  /* 0x001000000700780b */ /* 0x040fe40003f4e200 */
[----:B------:R-:W-:Y:S02]  /*2100*/  LOP3.LUT R11, R10, 0x3ff00000, RZ, 0xfc, !PT ;  /* 0x3ff000000a0b7812 */ /* 0x000fe400078efcff */
[----:B------:R-:W-:Y:S02]  /*2110*/  MOV R10, R8 ;  /* 0x00000008000a7202 */ /* 0x000fe40000000f00 */
[----:B------:R-:W-:-:S02]  /*2120*/  LOP3.LUT R4, R7, 0x7ff00000, RZ, 0xc0, !PT ;  /* 0x7ff0000007047812 */ /* 0x000fc400078ec0ff */
[C---:B------:R-:W-:Y:S01]  /*2130*/  LOP3.LUT R35, R9.reuse, 0x7ff00000, RZ, 0xc0, !PT ;  /* 0x7ff0000009237812 */ /* 0x040fe200078ec0ff */
[----:B------:R-:W-:Y:S02]  /*2140*/  @!P0 DMUL R10, R8, 8.98846567431157953865e+307 ;  /* 0x7fe00000080a8828 */ /* 0x000fe40000000000 */
[----:B------:R-:W-:Y:S01]  /*2150*/  IMAD.MOV.U32 R34, RZ, RZ, R4 ;  /* 0x000000ffff227224 */ /* 0x000fe200078e0004 */
[C---:B------:R-:W-:Y:S02]  /*2160*/  ISETP.GE.U32.AND P1, PT, R4.reuse, R35, PT ;  /* 0x000000230400720c */ /* 0x040fe40003f26070 */
[----:B------:R-:W-:Y:S01]  /*2170*/  @!P2 LOP3.LUT R5, R9, 0x7ff00000, RZ, 0xc0, !PT ;  /* 0x7ff000000905a812 */ /* 0x000fe200078ec0ff */
[----:B------:R-:W0:Y:S01]  /*2180*/  MUFU.RCP64H R29, R11 ;  /* 0x0000000b001d7308 */ /* 0x000e220000001800 */
[----:B------:R-:W-:Y:S02]  /*2190*/  @!P2 MOV R30, RZ ;  /* 0x000000ff001ea202 */ /* 0x000fe40000000f00 */
[----:B------:R-:W-:-:S02]  /*21a0*/  @!P2 ISETP.GE.U32.AND P3, PT, R4, R5, PT ;  /* 0x000000050400a20c */ /* 0x000fc40003f66070 */
[----:B------:R-:W-:Y:S02]  /*21b0*/  MOV R5, 0x1ca00000 ;  /* 0x1ca0000000057802 */ /* 0x000fe40000000f00 */
[----:B------:R-:W-:Y:S02]  /*21c0*/  @!P0 LOP3.LUT R35, R11, 0x7ff00000, RZ, 0xc0, !PT ;  /* 0x7ff000000b238812 */ /* 0x000fe400078ec0ff */
[----:B------:R-:W-:-:S03]  /*21d0*/  @!P2 SEL R31, R5, 0x63400000, !P3 ;  /* 0x63400000051fa807 */ /* 0x000fc60005800000 */
[----:B------:R-:W-:Y:S01]  /*21e0*/  VIADD R36, R35, 0xffffffff ;  /* 0xffffffff23247836 */ /* 0x000fe20000000000 */
[----:B------:R-:W-:Y:S01]  /*21f0*/  @!P2 LOP3.LUT R31, R31, 0x80000000, R7, 0xf8, !PT ;  /* 0x800000001f1fa812 */ /* 0x000fe200078ef807 */
[----:B0-----:R-:W-:-:S03]  /*2200*/  DFMA R26, R28, -R10, 1 ;  /* 0x3ff000001c1a742b */ /* 0x001fc6000000080a */
[----:B------:R-:W-:-:S05]  /*2210*/  @!P2 LOP3.LUT R31, R31, 0x100000, RZ, 0xfc, !PT ;  /* 0x001000001f1fa812 */ /* 0x000fca00078efcff */
[----:B------:R-:W-:-:S08]  /*2220*/  DFMA R26, R26, R26, R26 ;  /* 0x0000001a1a1a722b */ /* 0x000fd0000000001a */
[----:B------:R-:W-:Y:S01]  /*2230*/  DFMA R28, R28, R26, R28 ;  /* 0x0000001a1c1c722b */ /* 0x000fe2000000001c */
[----:B------:R-:W-:Y:S01]  /*2240*/  SEL R27, R5, 0x63400000, !P1 ;  /* 0x63400000051b7807 */ /* 0x000fe20004800000 */
[----:B------:R-:W-:-:S03]  /*2250*/  IMAD.MOV.U32 R26, RZ, RZ, R6 ;  /* 0x000000ffff1a7224 */ /* 0x000fc600078e0006 */
[----:B------:R-:W-:-:S03]  /*2260*/  LOP3.LUT R27, R27, 0x800fffff, R7, 0xf8, !PT ;  /* 0x800fffff1b1b7812 */ /* 0x000fc600078ef807 */
[----:B------:R-:W-:-:S03]  /*2270*/  DFMA R32, R28, -R10, 1 ;  /* 0x3ff000001c20742b */ /* 0x000fc6000000080a */
[----:B------:R-:W-:-:S05]  /*2280*/  @!P2 DFMA R26, R26, 2, -R30 ;  /* 0x400000001a1aa82b */ /* 0x000fca000000081e */
[----:B------:R-:W-:-:S05]  /*2290*/  DFMA R32, R28, R32, R28 ;  /* 0x000000201c20722b */ /* 0x000fca000000001c */
[----:B------:R-:W-:-:S03]  /*22a0*/  @!P2 LOP3.LUT R34, R27, 0x7ff00000, RZ, 0xc0, !PT ;  /* 0x7ff000001b22a812 */ /* 0x000fc600078ec0ff */
[----:B------:R-:W-:Y:S01]  /*22b0*/  DMUL R28, R32, R26 ;  /* 0x0000001a201c7228 */ /* 0x000fe20000000000 */
[----:B------:R-:W-:-:S04]  /*22c0*/  IADD3 R30, PT, PT, R34, -0x1, RZ ;  /* 0xffffffff221e7810 */ /* 0x000fc80007ffe0ff */
[----:B------:R-:W-:-:S03]  /*22d0*/  ISETP.GT.U32.AND P0, PT, R30, 0x7feffffe, PT ;  /* 0x7feffffe1e00780c */ /* 0x000fc60003f04070 */
[----:B------:R-:W-:Y:S01]  /*22e0*/  DFMA R30, R28, -R10, R26 ;  /* 0x8000000a1c1e722b */ /* 0x000fe2000000001a */
[----:B------:R-:W-:-:S07]  /*22f0*/  ISETP.GT.U32.OR P0, PT, R36, 0x7feffffe, P0 ;  /* 0x7feffffe2400780c */ /* 0x000fce0000704470 */
[----:B------:R-:W-:-:S06]  /*2300*/  DFMA R30, R32, R30, R28 ;  /* 0x0000001e201e722b */ /* 0x000fcc000000001c */
[----:B------:R-:W-:Y:S05]  /*2310*/  @P0 BRA `(.L_x_14) ;  /* 0x00000000006c0947 */ /* 0x000fea0003800000 */
[----:B------:R-:W-:Y:S02]  /*2320*/  LOP3.LUT R7, R9, 0x7ff00000, RZ, 0xc0, !PT ;  /* 0x7ff0000009077812 */ /* 0x000fe400078ec0ff */
[----:B------:R-:W-:Y:S02]  /*2330*/  MOV R28, RZ ;  /* 0x000000ff001c7202 */ /* 0x000fe40000000f00 */
[CC--:B------:R-:W-:Y:S02]  /*2340*/  VIADDMNMX R6, R4.reuse, -R7.reuse, 0xb9600000, !PT ;  /* 0xb960000004067446 */ /* 0x0c0fe40007800907 */
[----:B------:R-:W-:Y:S02]  /*2350*/  ISETP.GE.U32.AND P0, PT, R4, R7, PT ;  /* 0x000000070400720c */ /* 0x000fe40003f06070 */
[----:B------:R-:W-:Y:S02]  /*2360*/  VIMNMX R6, PT, PT, R6, 0x46a00000, PT ;  /* 0x46a0000006067848 */ /* 0x000fe40003fe0100 */
[----:B------:R-:W-:-:S04]  /*2370*/  SEL R5, R5, 0x63400000, !P0 ;  /* 0x6340000005057807 */ /* 0x000fc80004000000 */
[----:B------:R-:W-:-:S05]  /*2380*/  IADD3 R6, PT, PT, -R5, R6, RZ ;  /* 0x0000000605067210 */ /* 0x000fca0007ffe1ff */
[----:B------:R-:W-:-:S06]  /*2390*/  VIADD R29, R6, 0x7fe00000 ;  /* 0x7fe00000061d7836 */ /* 0x000fcc0000000000 */
[----:B------:R-:W-:-:S10]  /*23a0*/  DMUL R4, R30, R28 ;  /* 0x0000001c1e047228 */ /* 0x000fd40000000000 */
[----:B------:R-:W-:-:S13]  /*23b0*/  FSETP.GTU.AND P0, PT, |R5|, 1.469367938527859385e-39, PT ;  /* 0x001000000500780b */ /* 0x000fda0003f0c200 */
[----:B------:R-:W-:Y:S05]  /*23c0*/  @P0 BRA `(.L_x_15) ;  /* 0x0000000000940947 */ /* 0x000fea0003800000 */
[----:B------:R-:W-:Y:S01]  /*23d0*/  DFMA R10, R30, -R10, R26 ;  /* 0x8000000a1e0a722b */ /* 0x000fe2000000001a */
[----:B------:R-:W-:-:S09]  /*23e0*/  IMAD.MOV.U32 R28, RZ, RZ, RZ ;  /* 0x000000ffff1c7224 */ /* 0x000fd200078e00ff */
[C---:B------:R-:W-:Y:S02]  /*23f0*/  FSETP.NEU.AND P0, PT, R11.reuse, RZ, PT ;  /* 0x000000ff0b00720b */ /* 0x040fe40003f0d000 */
[----:B------:R-:W-:-:S04]  /*2400*/  LOP3.LUT R7, R11, 0x80000000, R9, 0x48, !PT ;  /* 0x800000000b077812 */ /* 0x000fc800078e4809 */
[----:B------:R-:W-:-:S07]  /*2410*/  LOP3.LUT R29, R7, R29, RZ, 0xfc, !PT ;  /* 0x0000001d071d7212 */ /* 0x000fce00078efcff */
[----:B------:R-:W-:Y:S05]  /*2420*/  @!P0 BRA `(.L_x_15) ;  /* 0x00000000007c8947 */ /* 0x000fea0003800000 */
[----:B------:R-:W-:Y:S01]  /*2430*/  IADD3 R9, PT, PT, -R6, RZ, RZ ;  /* 0x000000ff06097210 */ /* 0x000fe20007ffe1ff */
[----:B------:R-:W-:Y:S01]  /*2440*/  IMAD.MOV.U32 R8, RZ, RZ, RZ ;  /* 0x000000ffff087224 */ /* 0x000fe200078e00ff */
[----:B------:R-:W-:-:S05]  /*2450*/  DMUL.RP R28, R30, R28 ;  /* 0x0000001c1e1c7228 */ /* 0x000fca0000008000 */
[----:B------:R-:W-:-:S05]  /*2460*/  DFMA R8, R4, -R8, R30 ;  /* 0x800000080408722b */ /* 0x000fca000000001e */
[----:B------:R-:W-:Y:S02]  /*2470*/  LOP3.LUT R7, R29, R7, RZ, 0x3c, !PT ;  /* 0x000000071d077212 */ /* 0x000fe400078e3cff */
[----:B------:R-:W-:-:S04]  /*2480*/  IADD3 R8, PT, PT, -R6, -0x43300000, RZ ;  /* 0xbcd0000006087810 */ /* 0x000fc80007ffe1ff */
[----:B------:R-:W-:-:S04]  /*2490*/  FSETP.NEU.AND P0, PT, |R9|, R8, PT ;  /* 0x000000080900720b */ /* 0x000fc80003f0d200 */
[----:B------:R-:W-:Y:S02]  /*24a0*/  FSEL R4, R28, R4, !P0 ;  /* 0x000000041c047208 */ /* 0x000fe40004000000 */
[----:B------:R-:W-:Y:S01]  /*24b0*/  FSEL R5, R7, R5, !P0 ;  /* 0x0000000507057208 */ /* 0x000fe20004000000 */
[----:B------:R-:W-:Y:S06]  /*24c0*/  BRA `(.L_x_15) ;  /* 0x0000000000547947 */ /* 0x000fec0003800000 */
.L_x_14:
[----:B------:R-:W-:-:S14]  /*24d0*/  DSETP.NAN.AND P0, PT, R6, R6, PT ;  /* 0x000000060600722a */ /* 0x000fdc0003f08000 */
[----:B------:R-:W-:Y:S05]  /*24e0*/  @P0 BRA `(.L_x_16) ;  /* 0x0000000000440947 */ /* 0x000fea0003800000 */
[----:B------:R-:W-:-:S14]  /*24f0*/  DSETP.NAN.AND P0, PT, R8, R8, PT ;  /* 0x000000080800722a */ /* 0x000fdc0003f08000 */
[----:B------:R-:W-:Y:S05]  /*2500*/  @P0 BRA `(.L_x_17) ;  /* 0x0000000000300947 */ /* 0x000fea0003800000 */
[----:B------:R-:W-:Y:S01]  /*2510*/  ISETP.NE.AND P0, PT, R34, R35, PT ;  /* 0x000000232200720c */ /* 0x000fe20003f05270 */
[----:B------:R-:W-:Y:S01]  /*2520*/  IMAD.MOV.U32 R5, RZ, RZ, -0x80000 ;  /* 0xfff80000ff057424 */ /* 0x000fe200078e00ff */
[----:B------:R-:W-:-:S11]  /*2530*/  MOV R4, 0x0 ;  /* 0x0000000000047802 */ /* 0x000fd60000000f00 */
[----:B------:R-:W-:Y:S05]  /*2540*/  @!P0 BRA `(.L_x_15) ;  /* 0x0000000000348947 */ /* 0x000fea0003800000 */
[----:B------:R-:W-:Y:S02]  /*2550*/  ISETP.NE.AND P0, PT, R34, 0x7ff00000, PT ;  /* 0x7ff000002200780c */ /* 0x000fe40003f05270 */
[----:B------:R-:W-:Y:S02]  /*2560*/  LOP3.LUT R5, R7, 0x80000000, R9, 0x48, !PT ;  /* 0x8000000007057812 */ /* 0x000fe400078e4809 */
[----:B------:R-:W-:-:S13]  /*2570*/  ISETP.EQ.OR P0, PT, R35, RZ, !P0 ;  /* 0x000000ff2300720c */ /* 0x000fda0004702670 */
[----:B------:R-:W-:Y:S02]  /*2580*/  @P0 LOP3.LUT R6, R5, 0x7ff00000, RZ, 0xfc, !PT ;  /* 0x7ff0000005060812 */ /* 0x000fe400078efcff */
[----:B------:R-:W-:Y:S01]  /*2590*/  @!P0 MOV R4, RZ ;  /* 0x000000ff00048202 */ /* 0x000fe20000000f00 */
[----:B------:R-:W-:Y:S01]  /*25a0*/  @P0 IMAD.MOV.U32 R4, RZ, RZ, RZ ;  /* 0x000000ffff040224 */ /* 0x000fe200078e00ff */
[----:B------:R-:W-:Y:S01]  /*25b0*/  @P0 MOV R5, R6 ;  /* 0x0000000600050202 */ /* 0x000fe20000000f00 */
[----:B------:R-:W-:Y:S06]  /*25c0*/  BRA `(.L_x_15) ;  /* 0x0000000000147947 */ /* 0x000fec0003800000 */
.L_x_17:
[----:B------:R-:W-:Y:S01]  /*25d0*/  LOP3.LUT R5, R9, 0x80000, RZ, 0xfc, !PT ;  /* 0x0008000009057812 */ /* 0x000fe200078efcff */
[----:B------:R-:W-:Y:S01]  /*25e0*/  IMAD.MOV.U32 R4, RZ, RZ, R8 ;  /* 0x000000ffff047224 */ /* 0x000fe200078e0008 */
[----:B------:R-:W-:Y:S06]  /*25f0*/  BRA `(.L_x_15) ;  /* 0x0000000000087947 */ /* 0x000fec0003800000 */
.L_x_16:
[----:B------:R-:W-:Y:S02]  /*2600*/  LOP3.LUT R5, R7, 0x80000, RZ, 0xfc, !PT ;  /* 0x0008000007057812 */ /* 0x000fe400078efcff */
[----:B------:R-:W-:-:S07]  /*2610*/  MOV R4, R6 ;  /* 0x0000000600047202 */ /* 0x000fce0000000f00 */
.L_x_15:
[----:B------:R-:W-:Y:S05]  /*2620*/  BSYNC.RECONVERGENT B2 ;  /* 0x0000000000027941 */ /* 0x000fea0003800200 */
.L_x_13:
[----:B------:R-:W-:Y:S01]  /*2630*/  MOV R7, R5 ;  /* 0x0000000500077202 */ /* 0x000fe20000000f00 */
[----:B------:R-:W-:Y:S02]  /*2640*/  HFMA2 R5, -RZ, RZ, 0, 0 ;  /* 0x00000000ff057431 */ /* 0x000fe400000001ff */
[----:B------:R-:W-:Y:S02]  /*2650*/  IMAD.MOV.U32 R6, RZ, RZ, R4 ;  /* 0x000000ffff067224 */ /* 0x000fe400078e0004 */
[----:B------:R-:W-:-:S04]  /*2660*/  IMAD.MOV.U32 R4, RZ, RZ, R0 ;  /* 0x000000ffff047224 */ /* 0x000fc800078e0000 */
[----:B------:R-:W-:Y:S05]  /*2670*/  RET.REL.NODEC R4 `(_Z10mean_shiftPdS_S_S_) ;  /* 0xffffffd804607950 */ /* 0x000fea0003c3ffff */
.L_x_18:
[----:B------:R-:W-:-:S00]  /*2680*/  BRA `(.L_x_18) ;  /* 0xfffffffc00fc7947 */ /* 0x000fc0000383ffff */
[----:B------:R-:W-:-:S00]  /*2690*/  NOP ;  /* 0x0000000000007918 */ /* 0x000fc00000000000 */
        /* <DEDUP_REMOVED lines=14> */
.L_x_19:


//--------------------- .nv.shared._Z10mean_shiftPdS_S_S_ --------------------------
	.section	.nv.shared._Z10mean_shiftPdS_S_S_,"aw",@nobits
	.sectionflags	@""
	.align	4
.nv.shared._Z10mean_shiftPdS_S_S_:
	.zero		1028


//--------------------- .nv.shared.reserved.0     --------------------------
	.section	.nv.shared.reserved.0,"aw",@nobits
	.weak		__nv_reservedSMEM_offset_0_alias
	.size		__nv_reservedSMEM_offset_0_alias, 0, 64
	.other		__nv_reservedSMEM_offset_0_alias,@"STO_CUDA_RESERVED_SHARED STV_DEFAULT"
__nv_reservedSMEM_offset_0_alias:
	.zero		0
	.zero		64


//--------------------- .nv.constant0._Z10mean_shiftPdS_S_S_ --------------------------
	.section	.nv.constant0._Z10mean_shiftPdS_S_S_,"a",@progbits
	.sectionflags	@""
	.align	4
.nv.constant0._Z10mean_shiftPdS_S_S_:
	.zero		928


//--------------------- SYMBOLS --------------------------

	.type		.nv.reservedSmem.offset0,@object
	.size		.nv.reservedSmem.offset0,0x4
	.type		.nv.reservedSmem.cap,@object
	.size		.nv.reservedSmem.cap,0x4
